//
// Generated by NVIDIA NVVM Compiler
//
// Compiler Build ID: CL-36424714
// Cuda compilation tools, release 13.0, V13.0.88
// Based on NVVM 20.0.0
//

.version 9.0
.target sm_100
.address_size 64

	// .globl	_Z11free_streamP14ParticleSystem
.global .align 4 .b8 precalc_xorwow_matrix[102400];
.global .align 4 .b8 precalc_xorwow_offset_matrix[102400];
.global .align 4 .b8 mrg32k3aM1[2304];
.global .align 4 .b8 mrg32k3aM2[2304];
.global .align 4 .b8 mrg32k3aM1SubSeq[2016];
.global .align 4 .b8 mrg32k3aM2SubSeq[2016];
.global .align 4 .b8 mrg32k3aM1Seq[2304];
.global .align 4 .b8 mrg32k3aM2Seq[2304];
.const .align 8 .b8 __cr_lgamma_table[72];

.visible .entry _Z11free_streamP14ParticleSystem(
	.param .u64 .ptr .align 1 _Z11free_streamP14ParticleSystem_param_0
)
{
	.reg .pred 	%p<2>;
	.reg .b32 	%r<5>;
	.reg .b64 	%rd<10>;
	.reg .b64 	%fd<36>;

	ld.param.u64 	%rd1, [_Z11free_streamP14ParticleSystem_param_0];
	mov.u32 	%r2, %ctaid.x;
	mov.u32 	%r3, %ntid.x;
	mov.u32 	%r4, %tid.x;
	mad.lo.s32 	%r1, %r2, %r3, %r4;
	setp.gt.s32 	%p1, %r1, 999;
	@%p1 bra 	$L__BB0_2;
	cvta.to.global.u64 	%rd2, %rd1;
	ld.global.u64 	%rd3, [%rd2];
	cvta.to.global.u64 	%rd4, %rd3;
	mul.wide.s32 	%rd5, %r1, 56;
	add.s64 	%rd6, %rd4, %rd5;
	ld.global.f64 	%fd1, [%rd6+24];
	ld.global.f64 	%fd2, [%rd6+32];
	ld.global.f64 	%fd3, [%rd6+40];
	mul.f64 	%fd4, %fd2, %fd2;
	fma.rn.f64 	%fd5, %fd1, %fd1, %fd4;
	fma.rn.f64 	%fd6, %fd3, %fd3, %fd5;
	ld.global.f64 	%fd7, [%rd6+48];
	fma.rn.f64 	%fd8, %fd7, %fd7, %fd6;
	max.f64 	%fd9, %fd8, 0d0000000000000000;
	sqrt.rn.f64 	%fd10, %fd9;
	ld.global.f64 	%fd11, [%rd6];
	ld.global.f64 	%fd12, [%rd6+8];
	ld.global.f64 	%fd13, [%rd6+16];
	mov.f64 	%fd14, 0d3FB999999999999A;
	div.rn.f64 	%fd15, %fd14, %fd10;
	fma.rn.f64 	%fd16, %fd1, %fd15, %fd11;
	fma.rn.f64 	%fd17, %fd15, %fd2, %fd12;
	fma.rn.f64 	%fd18, %fd15, %fd3, %fd13;
	st.global.f64 	[%rd6], %fd16;
	st.global.f64 	[%rd6+8], %fd17;
	st.global.f64 	[%rd6+16], %fd18;
	ld.global.u64 	%rd7, [%rd2];
	cvta.to.global.u64 	%rd8, %rd7;
	add.s64 	%rd9, %rd8, %rd5;
	ld.global.f64 	%fd19, [%rd9];
	ld.global.f64 	%fd20, [%rd9+8];
	ld.global.f64 	%fd21, [%rd9+16];
	ld.global.f64 	%fd22, [%rd2+16];
	rcp.rn.f64 	%fd23, %fd22;
	mul.f64 	%fd24, %fd19, %fd23;
	mul.f64 	%fd25, %fd20, %fd23;
	mul.f64 	%fd26, %fd21, %fd23;
	cvt.rmi.f64.f64 	%fd27, %fd24;
	cvt.rmi.f64.f64 	%fd28, %fd25;
	cvt.rmi.f64.f64 	%fd29, %fd26;
	mul.f64 	%fd30, %fd27, %fd22;
	sub.f64 	%fd31, %fd19, %fd30;
	mul.f64 	%fd32, %fd28, %fd22;
	sub.f64 	%fd33, %fd20, %fd32;
	mul.f64 	%fd34, %fd29, %fd22;
	sub.f64 	%fd35, %fd21, %fd34;
	st.global.f64 	[%rd9], %fd31;
	st.global.f64 	[%rd9+8], %fd33;
	st.global.f64 	[%rd9+16], %fd35;
$L__BB0_2:
	ret;

}
	// .globl	_Z19collide_monte_carloP14ParticleSystemP24curandStatePhilox4_32_10i
.visible .entry _Z19collide_monte_carloP14ParticleSystemP24curandStatePhilox4_32_10i(
	.param .u64 .ptr .align 1 _Z19collide_monte_carloP14ParticleSystemP24curandStatePhilox4_32_10i_param_0,
	.param .u64 .ptr .align 1 _Z19collide_monte_carloP14ParticleSystemP24curandStatePhilox4_32_10i_param_1,
	.param .u32 _Z19collide_monte_carloP14ParticleSystemP24curandStatePhilox4_32_10i_param_2
)
{
	.reg .pred 	%p<59>;
	.reg .b32 	%r<716>;
	.reg .b64 	%rd<87>;
	.reg .b64 	%fd<464>;

	ld.param.u32 	%r91, [_Z19collide_monte_carloP14ParticleSystemP24curandStatePhilox4_32_10i_param_2];
	mov.u32 	%r92, %ctaid.x;
	mov.u32 	%r93, %ntid.x;
	mov.u32 	%r94, %tid.x;
	mad.lo.s32 	%r1, %r92, %r93, %r94;
	setp.gt.s32 	%p1, %r1, 999;
	@%p1 bra 	$L__BB1_88;
	mad.lo.s32 	%r95, %r1, 999, %r91;
	mul.hi.s32 	%r96, %r95, 274877907;
	shr.u32 	%r97, %r96, 31;
	shr.s32 	%r98, %r96, 6;
	add.s32 	%r99, %r98, %r97;
	mul.lo.s32 	%r100, %r99, 1000;
	sub.s32 	%r2, %r95, %r100;
	setp.ge.s32 	%p2, %r1, %r2;
	@%p2 bra 	$L__BB1_88;
	ld.param.u64 	%rd76, [_Z19collide_monte_carloP14ParticleSystemP24curandStatePhilox4_32_10i_param_1];
	ld.param.u64 	%rd73, [_Z19collide_monte_carloP14ParticleSystemP24curandStatePhilox4_32_10i_param_0];
	cvta.to.global.u64 	%rd9, %rd73;
	ld.global.f64 	%fd104, [%rd9+8];
	mov.f64 	%fd105, 0d3FF48B0F27BB2FEC;
	div.rn.f64 	%fd106, %fd105, %fd104;
	ld.global.u64 	%rd10, [%rd9];
	mul.wide.s32 	%rd11, %r1, 56;
	add.s64 	%rd12, %rd10, %rd11;
	ld.f64 	%fd107, [%rd12+24];
	ld.f64 	%fd108, [%rd12+32];
	ld.f64 	%fd109, [%rd12+40];
	mul.f64 	%fd110, %fd108, %fd108;
	fma.rn.f64 	%fd111, %fd107, %fd107, %fd110;
	fma.rn.f64 	%fd112, %fd109, %fd109, %fd111;
	ld.f64 	%fd113, [%rd12+48];
	mul.f64 	%fd114, %fd113, %fd113;
	add.f64 	%fd115, %fd112, %fd114;
	max.f64 	%fd116, %fd115, 0d0000000000000000;
	sqrt.rn.f64 	%fd117, %fd116;
	mul.wide.s32 	%rd13, %r2, 56;
	add.s64 	%rd14, %rd10, %rd13;
	ld.f64 	%fd118, [%rd14+24];
	ld.f64 	%fd119, [%rd14+32];
	ld.f64 	%fd120, [%rd14+40];
	mul.f64 	%fd121, %fd119, %fd119;
	fma.rn.f64 	%fd122, %fd118, %fd118, %fd121;
	fma.rn.f64 	%fd123, %fd120, %fd120, %fd122;
	ld.f64 	%fd124, [%rd14+48];
	mul.f64 	%fd125, %fd124, %fd124;
	add.f64 	%fd126, %fd123, %fd125;
	max.f64 	%fd127, %fd126, 0d0000000000000000;
	sqrt.rn.f64 	%fd128, %fd127;
	mul.f64 	%fd129, %fd117, %fd128;
	mul.f64 	%fd130, %fd108, %fd119;
	fma.rn.f64 	%fd131, %fd107, %fd118, %fd130;
	fma.rn.f64 	%fd132, %fd109, %fd120, %fd131;
	sub.f64 	%fd133, %fd129, %fd132;
	mul.f64 	%fd134, %fd133, %fd133;
	mul.f64 	%fd135, %fd114, %fd125;
	sub.f64 	%fd136, %fd134, %fd135;
	max.f64 	%fd137, %fd136, 0d0000000000000000;
	sqrt.rn.f64 	%fd138, %fd137;
	max.f64 	%fd139, %fd129, 0d3D719799812DEA11;
	div.rn.f64 	%fd140, %fd138, %fd139;
	mul.f64 	%fd1, %fd106, %fd140;
	cvta.to.global.u64 	%rd15, %rd76;
	mul.wide.s32 	%rd16, %r1, 64;
	add.s64 	%rd1, %rd15, %rd16;
	ld.global.u32 	%r101, [%rd1+40];
	add.s32 	%r687, %r101, 1;
	st.global.u32 	[%rd1+40], %r687;
	setp.eq.s32 	%p3, %r101, 1;
	@%p3 bra 	$L__BB1_6;
	setp.eq.s32 	%p4, %r101, 2;
	@%p4 bra 	$L__BB1_7;
	setp.eq.s32 	%p5, %r101, 3;
	@%p5 bra 	$L__BB1_8;
	ld.global.u32 	%r685, [%rd1+16];
	bra.uni 	$L__BB1_9;
$L__BB1_6:
	ld.global.u32 	%r685, [%rd1+20];
	bra.uni 	$L__BB1_9;
$L__BB1_7:
	ld.global.u32 	%r685, [%rd1+24];
	bra.uni 	$L__BB1_9;
$L__BB1_8:
	ld.global.u32 	%r685, [%rd1+28];
$L__BB1_9:
	setp.ne.s32 	%p6, %r687, 4;
	@%p6 bra 	$L__BB1_16;
	ld.global.u32 	%r106, [%rd1];
	add.s32 	%r9, %r106, 1;
	setp.eq.s32 	%p7, %r9, 0;
	st.global.u32 	[%rd1], %r9;
	@%p7 bra 	$L__BB1_12;
	ld.global.u32 	%r686, [%rd1+4];
	bra.uni 	$L__BB1_15;
$L__BB1_12:
	ld.global.u32 	%r107, [%rd1+4];
	add.s32 	%r686, %r107, 1;
	setp.ne.s32 	%p8, %r686, 0;
	st.global.u32 	[%rd1+4], %r686;
	@%p8 bra 	$L__BB1_15;
	ld.global.u32 	%r109, [%rd1+8];
	add.s32 	%r110, %r109, 1;
	setp.ne.s32 	%p9, %r110, 0;
	st.global.u32 	[%rd1+8], %r110;
	mov.b32 	%r686, 0;
	@%p9 bra 	$L__BB1_15;
	ld.global.u32 	%r112, [%rd1+12];
	add.s32 	%r113, %r112, 1;
	st.global.u32 	[%rd1+12], %r113;
$L__BB1_15:
	ld.global.v2.u32 	{%r115, %r116}, [%rd1+8];
	ld.global.v2.u32 	{%r117, %r118}, [%rd1+32];
	mov.b32 	%r119, -766435501;
	mul.hi.u32 	%r120, %r119, %r9;
	mul.lo.s32 	%r121, %r9, -766435501;
	mov.b32 	%r122, -845247145;
	mul.hi.u32 	%r123, %r122, %r115;
	mul.lo.s32 	%r124, %r115, -845247145;
	xor.b32  	%r125, %r123, %r686;
	xor.b32  	%r126, %r125, %r117;
	xor.b32  	%r127, %r116, %r120;
	xor.b32  	%r128, %r127, %r118;
	add.s32 	%r129, %r117, -1640531527;
	add.s32 	%r130, %r118, -1150833019;
	mul.hi.u32 	%r131, %r119, %r126;
	mul.lo.s32 	%r132, %r126, -766435501;
	mul.hi.u32 	%r133, %r122, %r128;
	mul.lo.s32 	%r134, %r128, -845247145;
	xor.b32  	%r135, %r124, %r133;
	xor.b32  	%r136, %r135, %r129;
	xor.b32  	%r137, %r131, %r121;
	xor.b32  	%r138, %r137, %r130;
	add.s32 	%r139, %r117, 1013904242;
	add.s32 	%r140, %r118, 1993301258;
	mul.hi.u32 	%r141, %r119, %r136;
	mul.lo.s32 	%r142, %r136, -766435501;
	mul.hi.u32 	%r143, %r122, %r138;
	mul.lo.s32 	%r144, %r138, -845247145;
	xor.b32  	%r145, %r134, %r139;
	xor.b32  	%r146, %r145, %r143;
	xor.b32  	%r147, %r140, %r132;
	xor.b32  	%r148, %r147, %r141;
	add.s32 	%r149, %r117, -626627285;
	add.s32 	%r150, %r118, 842468239;
	mul.hi.u32 	%r151, %r119, %r146;
	mul.lo.s32 	%r152, %r146, -766435501;
	mul.hi.u32 	%r153, %r122, %r148;
	mul.lo.s32 	%r154, %r148, -845247145;
	xor.b32  	%r155, %r144, %r149;
	xor.b32  	%r156, %r155, %r153;
	xor.b32  	%r157, %r142, %r150;
	xor.b32  	%r158, %r157, %r151;
	add.s32 	%r159, %r117, 2027808484;
	add.s32 	%r160, %r118, -308364780;
	mul.hi.u32 	%r161, %r119, %r156;
	mul.lo.s32 	%r162, %r156, -766435501;
	mul.hi.u32 	%r163, %r122, %r158;
	mul.lo.s32 	%r164, %r158, -845247145;
	xor.b32  	%r165, %r154, %r159;
	xor.b32  	%r166, %r165, %r163;
	xor.b32  	%r167, %r152, %r160;
	xor.b32  	%r168, %r167, %r161;
	add.s32 	%r169, %r117, 387276957;
	add.s32 	%r170, %r118, -1459197799;
	mul.hi.u32 	%r171, %r119, %r166;
	mul.lo.s32 	%r172, %r166, -766435501;
	mul.hi.u32 	%r173, %r122, %r168;
	mul.lo.s32 	%r174, %r168, -845247145;
	xor.b32  	%r175, %r164, %r169;
	xor.b32  	%r176, %r175, %r173;
	xor.b32  	%r177, %r162, %r170;
	xor.b32  	%r178, %r177, %r171;
	add.s32 	%r179, %r117, -1253254570;
	add.s32 	%r180, %r118, 1684936478;
	mul.hi.u32 	%r181, %r119, %r176;
	mul.lo.s32 	%r182, %r176, -766435501;
	mul.hi.u32 	%r183, %r122, %r178;
	mul.lo.s32 	%r184, %r178, -845247145;
	xor.b32  	%r185, %r174, %r179;
	xor.b32  	%r186, %r185, %r183;
	xor.b32  	%r187, %r172, %r180;
	xor.b32  	%r188, %r187, %r181;
	add.s32 	%r189, %r117, 1401181199;
	add.s32 	%r190, %r118, 534103459;
	mul.hi.u32 	%r191, %r119, %r186;
	mul.lo.s32 	%r192, %r186, -766435501;
	mul.hi.u32 	%r193, %r122, %r188;
	mul.lo.s32 	%r194, %r188, -845247145;
	xor.b32  	%r195, %r184, %r189;
	xor.b32  	%r196, %r195, %r193;
	xor.b32  	%r197, %r182, %r190;
	xor.b32  	%r198, %r197, %r191;
	add.s32 	%r199, %r117, -239350328;
	add.s32 	%r200, %r118, -616729560;
	mul.hi.u32 	%r201, %r119, %r196;
	mul.lo.s32 	%r202, %r196, -766435501;
	mul.hi.u32 	%r203, %r122, %r198;
	mul.lo.s32 	%r204, %r198, -845247145;
	xor.b32  	%r205, %r194, %r199;
	xor.b32  	%r206, %r205, %r203;
	xor.b32  	%r207, %r192, %r200;
	xor.b32  	%r208, %r207, %r201;
	add.s32 	%r209, %r117, -1879881855;
	add.s32 	%r210, %r118, -1767562579;
	mul.hi.u32 	%r211, %r119, %r206;
	mul.lo.s32 	%r212, %r206, -766435501;
	mul.hi.u32 	%r213, %r122, %r208;
	mul.lo.s32 	%r214, %r208, -845247145;
	xor.b32  	%r215, %r204, %r209;
	xor.b32  	%r216, %r215, %r213;
	xor.b32  	%r217, %r202, %r210;
	xor.b32  	%r218, %r217, %r211;
	st.global.v4.u32 	[%rd1+16], {%r216, %r214, %r218, %r212};
	mov.b32 	%r687, 0;
	st.global.u32 	[%rd1+40], %r687;
$L__BB1_16:
	cvt.rn.f64.u32 	%fd141, %r685;
	fma.rn.f64 	%fd142, %fd141, 0d3DF0000000000000, 0d3DF0000000000000;
	mul.f64 	%fd143, %fd1, 0d408F400000000000;
	setp.leu.f64 	%p10, %fd143, %fd142;
	@%p10 bra 	$L__BB1_88;
	ld.param.u64 	%rd74, [_Z19collide_monte_carloP14ParticleSystemP24curandStatePhilox4_32_10i_param_0];
	cvta.to.global.u64 	%rd17, %rd74;
	ld.global.u64 	%rd18, [%rd17];
	add.s64 	%rd2, %rd18, %rd11;
	mul.wide.s32 	%rd20, %r2, 56;
	add.s64 	%rd3, %rd18, %rd20;
	ld.f64 	%fd435, [%rd2+24];
	ld.f64 	%fd436, [%rd2+32];
	ld.f64 	%fd437, [%rd2+40];
	ld.f64 	%fd144, [%rd3+24];
	ld.f64 	%fd145, [%rd3+32];
	ld.f64 	%fd146, [%rd3+40];
	add.f64 	%fd147, %fd435, %fd144;
	add.f64 	%fd148, %fd436, %fd145;
	add.f64 	%fd149, %fd437, %fd146;
	mul.f64 	%fd150, %fd436, %fd436;
	fma.rn.f64 	%fd151, %fd435, %fd435, %fd150;
	fma.rn.f64 	%fd152, %fd437, %fd437, %fd151;
	ld.f64 	%fd153, [%rd2+48];
	fma.rn.f64 	%fd154, %fd153, %fd153, %fd152;
	max.f64 	%fd155, %fd154, 0d0000000000000000;
	sqrt.rn.f64 	%fd5, %fd155;
	mul.f64 	%fd156, %fd145, %fd145;
	fma.rn.f64 	%fd157, %fd144, %fd144, %fd156;
	fma.rn.f64 	%fd158, %fd146, %fd146, %fd157;
	ld.f64 	%fd159, [%rd3+48];
	fma.rn.f64 	%fd160, %fd159, %fd159, %fd158;
	max.f64 	%fd161, %fd160, 0d0000000000000000;
	sqrt.rn.f64 	%fd162, %fd161;
	add.f64 	%fd163, %fd5, %fd162;
	max.f64 	%fd164, %fd163, 0d3D719799812DEA11;
	rcp.rn.f64 	%fd165, %fd164;
	mul.f64 	%fd6, %fd147, %fd165;
	mul.f64 	%fd7, %fd148, %fd165;
	mul.f64 	%fd8, %fd149, %fd165;
	mul.f64 	%fd166, %fd7, %fd7;
	fma.rn.f64 	%fd167, %fd6, %fd6, %fd166;
	fma.rn.f64 	%fd168, %fd8, %fd8, %fd167;
	setp.lt.f64 	%p11, %fd168, 0d3D719799812DEA11;
	@%p11 bra 	$L__BB1_19;
	mov.f64 	%fd172, 0d3FF0000000000000;
	sub.f64 	%fd173, %fd172, %fd168;
	sqrt.rn.f64 	%fd174, %fd173;
	rcp.rn.f64 	%fd175, %fd174;
	mul.f64 	%fd176, %fd436, %fd7;
	fma.rn.f64 	%fd177, %fd435, %fd6, %fd176;
	fma.rn.f64 	%fd178, %fd437, %fd8, %fd177;
	add.f64 	%fd179, %fd175, 0dBFF0000000000000;
	mul.f64 	%fd180, %fd178, %fd179;
	div.rn.f64 	%fd181, %fd180, %fd168;
	mul.f64 	%fd182, %fd5, %fd175;
	sub.f64 	%fd183, %fd181, %fd182;
	fma.rn.f64 	%fd435, %fd6, %fd183, %fd435;
	fma.rn.f64 	%fd436, %fd7, %fd183, %fd436;
	fma.rn.f64 	%fd437, %fd8, %fd183, %fd437;
$L__BB1_19:
	ld.param.u64 	%rd77, [_Z19collide_monte_carloP14ParticleSystemP24curandStatePhilox4_32_10i_param_1];
	mul.f64 	%fd184, %fd436, %fd436;
	fma.rn.f64 	%fd185, %fd435, %fd435, %fd184;
	fma.rn.f64 	%fd15, %fd437, %fd437, %fd185;
	cvta.to.global.u64 	%rd21, %rd77;
	mov.u32 	%r224, %ntid.x;
	mov.u32 	%r225, %tid.x;
	mad.lo.s32 	%r226, %r92, %r224, %r225;
	mul.wide.s32 	%rd22, %r226, 64;
	add.s64 	%rd4, %rd21, %rd22;
	ld.global.u32 	%r14, [%rd4+48];
	setp.eq.s32 	%p12, %r14, 1;
	@%p12 bra 	$L__BB1_40;
	ld.global.v4.u32 	{%r15, %r18, %r17, %r16}, [%rd4+16];
	ld.global.u32 	%r227, [%rd4];
	add.s32 	%r19, %r227, 1;
	setp.eq.s32 	%p13, %r19, 0;
	st.global.u32 	[%rd4], %r19;
	@%p13 bra 	$L__BB1_22;
	ld.global.u32 	%r688, [%rd4+4];
	bra.uni 	$L__BB1_25;
$L__BB1_22:
	ld.global.u32 	%r228, [%rd4+4];
	add.s32 	%r688, %r228, 1;
	setp.ne.s32 	%p14, %r688, 0;
	st.global.u32 	[%rd4+4], %r688;
	@%p14 bra 	$L__BB1_25;
	ld.global.u32 	%r230, [%rd4+8];
	add.s32 	%r231, %r230, 1;
	setp.ne.s32 	%p15, %r231, 0;
	st.global.u32 	[%rd4+8], %r231;
	mov.b32 	%r688, 0;
	@%p15 bra 	$L__BB1_25;
	ld.global.u32 	%r233, [%rd4+12];
	add.s32 	%r234, %r233, 1;
	st.global.u32 	[%rd4+12], %r234;
$L__BB1_25:
	ld.param.u64 	%rd78, [_Z19collide_monte_carloP14ParticleSystemP24curandStatePhilox4_32_10i_param_1];
	cvta.to.global.u64 	%rd23, %rd78;
	mov.u32 	%r235, %ctaid.x;
	mov.u32 	%r236, %ntid.x;
	mov.u32 	%r237, %tid.x;
	mad.lo.s32 	%r238, %r235, %r236, %r237;
	mul.wide.s32 	%rd24, %r238, 64;
	add.s64 	%rd25, %rd23, %rd24;
	ld.global.v2.u32 	{%r239, %r240}, [%rd25+8];
	ld.global.v2.u32 	{%r241, %r242}, [%rd25+32];
	mov.b32 	%r243, -766435501;
	mul.hi.u32 	%r244, %r243, %r19;
	mul.lo.s32 	%r245, %r19, -766435501;
	mov.b32 	%r246, -845247145;
	mul.hi.u32 	%r247, %r246, %r239;
	mul.lo.s32 	%r248, %r239, -845247145;
	xor.b32  	%r249, %r247, %r688;
	xor.b32  	%r250, %r249, %r241;
	xor.b32  	%r251, %r240, %r244;
	xor.b32  	%r252, %r251, %r242;
	add.s32 	%r253, %r241, -1640531527;
	add.s32 	%r254, %r242, -1150833019;
	mul.hi.u32 	%r255, %r243, %r250;
	mul.lo.s32 	%r256, %r250, -766435501;
	mul.hi.u32 	%r257, %r246, %r252;
	mul.lo.s32 	%r258, %r252, -845247145;
	xor.b32  	%r259, %r248, %r257;
	xor.b32  	%r260, %r259, %r253;
	xor.b32  	%r261, %r255, %r245;
	xor.b32  	%r262, %r261, %r254;
	add.s32 	%r263, %r241, 1013904242;
	add.s32 	%r264, %r242, 1993301258;
	mul.hi.u32 	%r265, %r243, %r260;
	mul.lo.s32 	%r266, %r260, -766435501;
	mul.hi.u32 	%r267, %r246, %r262;
	mul.lo.s32 	%r268, %r262, -845247145;
	xor.b32  	%r269, %r258, %r263;
	xor.b32  	%r270, %r269, %r267;
	xor.b32  	%r271, %r264, %r256;
	xor.b32  	%r272, %r271, %r265;
	add.s32 	%r273, %r241, -626627285;
	add.s32 	%r274, %r242, 842468239;
	mul.hi.u32 	%r275, %r243, %r270;
	mul.lo.s32 	%r276, %r270, -766435501;
	mul.hi.u32 	%r277, %r246, %r272;
	mul.lo.s32 	%r278, %r272, -845247145;
	xor.b32  	%r279, %r268, %r273;
	xor.b32  	%r280, %r279, %r277;
	xor.b32  	%r281, %r266, %r274;
	xor.b32  	%r282, %r281, %r275;
	add.s32 	%r283, %r241, 2027808484;
	add.s32 	%r284, %r242, -308364780;
	mul.hi.u32 	%r285, %r243, %r280;
	mul.lo.s32 	%r286, %r280, -766435501;
	mul.hi.u32 	%r287, %r246, %r282;
	mul.lo.s32 	%r288, %r282, -845247145;
	xor.b32  	%r289, %r278, %r283;
	xor.b32  	%r290, %r289, %r287;
	xor.b32  	%r291, %r276, %r284;
	xor.b32  	%r292, %r291, %r285;
	add.s32 	%r293, %r241, 387276957;
	add.s32 	%r294, %r242, -1459197799;
	mul.hi.u32 	%r295, %r243, %r290;
	mul.lo.s32 	%r296, %r290, -766435501;
	mul.hi.u32 	%r297, %r246, %r292;
	mul.lo.s32 	%r298, %r292, -845247145;
	xor.b32  	%r299, %r288, %r293;
	xor.b32  	%r300, %r299, %r297;
	xor.b32  	%r301, %r286, %r294;
	xor.b32  	%r302, %r301, %r295;
	add.s32 	%r303, %r241, -1253254570;
	add.s32 	%r304, %r242, 1684936478;
	mul.hi.u32 	%r305, %r243, %r300;
	mul.lo.s32 	%r306, %r300, -766435501;
	mul.hi.u32 	%r307, %r246, %r302;
	mul.lo.s32 	%r308, %r302, -845247145;
	xor.b32  	%r309, %r298, %r303;
	xor.b32  	%r310, %r309, %r307;
	xor.b32  	%r311, %r296, %r304;
	xor.b32  	%r312, %r311, %r305;
	add.s32 	%r313, %r241, 1401181199;
	add.s32 	%r314, %r242, 534103459;
	mul.hi.u32 	%r315, %r243, %r310;
	mul.lo.s32 	%r316, %r310, -766435501;
	mul.hi.u32 	%r317, %r246, %r312;
	mul.lo.s32 	%r318, %r312, -845247145;
	xor.b32  	%r319, %r308, %r313;
	xor.b32  	%r320, %r319, %r317;
	xor.b32  	%r321, %r306, %r314;
	xor.b32  	%r322, %r321, %r315;
	add.s32 	%r323, %r241, -239350328;
	add.s32 	%r324, %r242, -616729560;
	mul.hi.u32 	%r325, %r243, %r320;
	mul.lo.s32 	%r326, %r320, -766435501;
	mul.hi.u32 	%r327, %r246, %r322;
	mul.lo.s32 	%r328, %r322, -845247145;
	xor.b32  	%r329, %r318, %r323;
	xor.b32  	%r330, %r329, %r327;
	xor.b32  	%r331, %r316, %r324;
	xor.b32  	%r332, %r331, %r325;
	add.s32 	%r333, %r241, -1879881855;
	add.s32 	%r334, %r242, -1767562579;
	mul.hi.u32 	%r335, %r243, %r330;
	mul.lo.s32 	%r336, %r330, -766435501;
	mul.hi.u32 	%r337, %r246, %r332;
	mul.lo.s32 	%r692, %r332, -845247145;
	xor.b32  	%r338, %r328, %r333;
	xor.b32  	%r24, %r338, %r337;
	xor.b32  	%r339, %r326, %r334;
	xor.b32  	%r25, %r339, %r335;
	st.global.v4.u32 	[%rd25+16], {%r24, %r692, %r25, %r336};
	setp.eq.s32 	%p16, %r687, 3;
	@%p16 bra 	$L__BB1_29;
	setp.eq.s32 	%p17, %r687, 2;
	mov.u32 	%r689, %r17;
	mov.u32 	%r690, %r16;
	mov.u32 	%r691, %r24;
	@%p17 bra 	$L__BB1_30;
	setp.ne.s32 	%p18, %r687, 1;
	mov.u32 	%r689, %r15;
	mov.u32 	%r690, %r18;
	mov.u32 	%r691, %r17;
	mov.u32 	%r692, %r16;
	@%p18 bra 	$L__BB1_30;
	mov.u32 	%r689, %r18;
	mov.u32 	%r690, %r17;
	mov.u32 	%r691, %r16;
	mov.u32 	%r692, %r24;
	bra.uni 	$L__BB1_30;
$L__BB1_29:
	mov.u32 	%r689, %r16;
	mov.u32 	%r690, %r24;
	mov.u32 	%r691, %r692;
	mov.u32 	%r692, %r25;
$L__BB1_30:
	cvt.u64.u32 	%rd26, %r689;
	mul.wide.u32 	%rd27, %r690, 2097152;
	xor.b64  	%rd28, %rd27, %rd26;
	cvt.rn.f64.u64 	%fd186, %rd28;
	fma.rn.f64 	%fd438, %fd186, 0d3CA0000000000000, 0d3C90000000000000;
	cvt.u64.u32 	%rd29, %r691;
	mul.wide.u32 	%rd30, %r692, 2097152;
	xor.b64  	%rd31, %rd30, %rd29;
	cvt.rn.f64.u64 	%fd187, %rd31;
	fma.rn.f64 	%fd17, %fd187, 0d3CB0000000000000, 0d3CA0000000000000;
	{
	.reg .b32 %temp; 
	mov.b64 	{%temp, %r693}, %fd438;
	}
	{
	.reg .b32 %temp; 
	mov.b64 	{%r694, %temp}, %fd438;
	}
	setp.gt.s32 	%p19, %r693, 1048575;
	mov.b32 	%r695, -1023;
	@%p19 bra 	$L__BB1_32;
	mul.f64 	%fd438, %fd438, 0d4350000000000000;
	{
	.reg .b32 %temp; 
	mov.b64 	{%temp, %r693}, %fd438;
	}
	{
	.reg .b32 %temp; 
	mov.b64 	{%r694, %temp}, %fd438;
	}
	mov.b32 	%r695, -1077;
$L__BB1_32:
	add.s32 	%r342, %r693, -1;
	setp.gt.u32 	%p20, %r342, 2146435070;
	@%p20 bra 	$L__BB1_36;
	shr.u32 	%r345, %r693, 20;
	add.s32 	%r696, %r695, %r345;
	and.b32  	%r346, %r693, 1048575;
	or.b32  	%r347, %r346, 1072693248;
	mov.b64 	%fd439, {%r694, %r347};
	setp.lt.u32 	%p22, %r347, 1073127583;
	@%p22 bra 	$L__BB1_35;
	{
	.reg .b32 %temp; 
	mov.b64 	{%r348, %temp}, %fd439;
	}
	{
	.reg .b32 %temp; 
	mov.b64 	{%temp, %r349}, %fd439;
	}
	add.s32 	%r350, %r349, -1048576;
	mov.b64 	%fd439, {%r348, %r350};
	add.s32 	%r696, %r696, 1;
$L__BB1_35:
	add.f64 	%fd189, %fd439, 0dBFF0000000000000;
	add.f64 	%fd190, %fd439, 0d3FF0000000000000;
	rcp.approx.ftz.f64 	%fd191, %fd190;
	neg.f64 	%fd192, %fd190;
	fma.rn.f64 	%fd193, %fd192, %fd191, 0d3FF0000000000000;
	fma.rn.f64 	%fd194, %fd193, %fd193, %fd193;
	fma.rn.f64 	%fd195, %fd194, %fd191, %fd191;
	mul.f64 	%fd196, %fd189, %fd195;
	fma.rn.f64 	%fd197, %fd189, %fd195, %fd196;
	mul.f64 	%fd198, %fd197, %fd197;
	fma.rn.f64 	%fd199, %fd198, 0d3EB1380B3AE80F1E, 0d3ED0EE258B7A8B04;
	fma.rn.f64 	%fd200, %fd199, %fd198, 0d3EF3B2669F02676F;
	fma.rn.f64 	%fd201, %fd200, %fd198, 0d3F1745CBA9AB0956;
	fma.rn.f64 	%fd202, %fd201, %fd198, 0d3F3C71C72D1B5154;
	fma.rn.f64 	%fd203, %fd202, %fd198, 0d3F624924923BE72D;
	fma.rn.f64 	%fd204, %fd203, %fd198, 0d3F8999999999A3C4;
	fma.rn.f64 	%fd205, %fd204, %fd198, 0d3FB5555555555554;
	sub.f64 	%fd206, %fd189, %fd197;
	add.f64 	%fd207, %fd206, %fd206;
	neg.f64 	%fd208, %fd197;
	fma.rn.f64 	%fd209, %fd208, %fd189, %fd207;
	mul.f64 	%fd210, %fd195, %fd209;
	mul.f64 	%fd211, %fd198, %fd205;
	fma.rn.f64 	%fd212, %fd211, %fd197, %fd210;
	xor.b32  	%r351, %r696, -2147483648;
	mov.b32 	%r352, 1127219200;
	mov.b64 	%fd213, {%r351, %r352};
	mov.b32 	%r353, -2147483648;
	mov.b64 	%fd214, {%r353, %r352};
	sub.f64 	%fd215, %fd213, %fd214;
	fma.rn.f64 	%fd216, %fd215, 0d3FE62E42FEFA39EF, %fd197;
	fma.rn.f64 	%fd217, %fd215, 0dBFE62E42FEFA39EF, %fd216;
	sub.f64 	%fd218, %fd217, %fd197;
	sub.f64 	%fd219, %fd212, %fd218;
	fma.rn.f64 	%fd220, %fd215, 0d3C7ABC9E3B39803F, %fd219;
	add.f64 	%fd440, %fd216, %fd220;
	bra.uni 	$L__BB1_37;
$L__BB1_36:
	fma.rn.f64 	%fd188, %fd438, 0d7FF0000000000000, 0d7FF0000000000000;
	{
	.reg .b32 %temp; 
	mov.b64 	{%temp, %r343}, %fd438;
	}
	and.b32  	%r344, %r343, 2147483647;
	setp.eq.s32 	%p21, %r344, 0;
	selp.f64 	%fd440, 0dFFF0000000000000, %fd188, %p21;
$L__BB1_37:
	mul.f64 	%fd26, %fd440, 0dC000000000000000;
	{
	.reg .b32 %temp; 
	mov.b64 	{%temp, %r354}, %fd17;
	}
	shl.b32 	%r355, %r354, 1;
	setp.gt.u32 	%p23, %r355, -2038431744;
	mov.f64 	%fd221, 0d0000000000000000;
	mul.rn.f64 	%fd222, %fd17, %fd221;
	selp.f64 	%fd27, %fd222, %fd17, %p23;
	{
	.reg .b32 %temp; 
	mov.b64 	{%r356, %temp}, %fd27;
	}
	{
	.reg .b32 %temp; 
	mov.b64 	{%temp, %r357}, %fd27;
	}
	add.s32 	%r358, %r357, 1048576;
	mov.b64 	%fd223, {%r356, %r358};
	cvt.rni.f64.f64 	%fd224, %fd223;
	cvt.rzi.s64.f64 	%rd32, %fd224;
	cvt.u32.u64 	%r359, %rd32;
	fma.rn.f64 	%fd225, %fd224, 0dBFE0000000000000, %fd27;
	mul.f64 	%fd226, %fd225, 0d3CA1A62633145C07;
	fma.rn.f64 	%fd227, %fd225, 0d400921FB54442D18, %fd226;
	mul.rn.f64 	%fd228, %fd227, %fd227;
	fma.rn.f64 	%fd229, %fd228, 0dBDA8FF8320FD8164, 0d3E21EEA7C1EF8528;
	fma.rn.f64 	%fd230, %fd229, %fd228, 0dBE927E4F8E06E6D9;
	fma.rn.f64 	%fd231, %fd230, %fd228, 0d3EFA01A019DDBCE9;
	fma.rn.f64 	%fd232, %fd231, %fd228, 0dBF56C16C16C15D47;
	fma.rn.f64 	%fd233, %fd232, %fd228, 0d3FA5555555555551;
	fma.rn.f64 	%fd234, %fd233, %fd228, 0dBFE0000000000000;
	fma.rn.f64 	%fd235, %fd234, %fd228, 0d3FF0000000000000;
	fma.rn.f64 	%fd236, %fd228, 0d3DE5DB65F9785EBA, 0dBE5AE5F12CB0D246;
	fma.rn.f64 	%fd237, %fd236, %fd228, 0d3EC71DE369ACE392;
	fma.rn.f64 	%fd238, %fd237, %fd228, 0dBF2A01A019DB62A1;
	fma.rn.f64 	%fd239, %fd238, %fd228, 0d3F81111111110818;
	fma.rn.f64 	%fd240, %fd239, %fd228, 0dBFC5555555555554;
	fma.rn.f64 	%fd241, %fd240, %fd228, 0d0000000000000000;
	fma.rn.f64 	%fd242, %fd241, %fd227, %fd227;
	and.b64  	%rd33, %rd32, 1;
	setp.eq.b64 	%p24, %rd33, 1;
	{
	.reg .b32 %temp; 
	mov.b64 	{%temp, %r360}, %fd242;
	}
	{
	.reg .b32 %temp; 
	mov.b64 	{%r361, %temp}, %fd242;
	}
	xor.b32  	%r362, %r360, -2147483648;
	mov.b64 	%fd243, {%r361, %r362};
	selp.f64 	%fd441, %fd235, %fd242, %p24;
	selp.f64 	%fd442, %fd243, %fd235, %p24;
	and.b32  	%r363, %r359, 2;
	setp.eq.s32 	%p25, %r363, 0;
	@%p25 bra 	$L__BB1_39;
	{
	.reg .b32 %temp; 
	mov.b64 	{%temp, %r364}, %fd441;
	}
	{
	.reg .b32 %temp; 
	mov.b64 	{%r365, %temp}, %fd441;
	}
	xor.b32  	%r366, %r364, -2147483648;
	mov.b64 	%fd441, {%r365, %r366};
	{
	.reg .b32 %temp; 
	mov.b64 	{%temp, %r367}, %fd442;
	}
	{
	.reg .b32 %temp; 
	mov.b64 	{%r368, %temp}, %fd442;
	}
	xor.b32  	%r369, %r367, -2147483648;
	mov.b64 	%fd442, {%r368, %r369};
$L__BB1_39:
	ld.param.u64 	%rd79, [_Z19collide_monte_carloP14ParticleSystemP24curandStatePhilox4_32_10i_param_1];
	sqrt.rn.f64 	%fd244, %fd26;
	mov.f64 	%fd245, 0d0000000000000000;
	add.rn.f64 	%fd246, %fd442, %fd245;
	cvt.rzi.f64.f64 	%fd247, %fd27;
	setp.eq.f64 	%p26, %fd27, %fd247;
	mul.rn.f64 	%fd248, %fd27, %fd245;
	selp.f64 	%fd249, %fd248, %fd441, %p26;
	mul.f64 	%fd444, %fd244, %fd249;
	mul.f64 	%fd450, %fd244, %fd246;
	cvta.to.global.u64 	%rd34, %rd79;
	mov.u32 	%r371, %ntid.x;
	mov.u32 	%r372, %tid.x;
	mad.lo.s32 	%r373, %r235, %r371, %r372;
	mul.wide.s32 	%rd35, %r373, 64;
	add.s64 	%rd36, %rd34, %rd35;
	st.global.f64 	[%rd36+56], %fd450;
	mov.b32 	%r374, 1;
	st.global.u32 	[%rd36+48], %r374;
	bra.uni 	$L__BB1_41;
$L__BB1_40:
	mov.b32 	%r375, 0;
	st.global.u32 	[%rd4+48], %r375;
	ld.global.f64 	%fd450, [%rd4+56];
	mov.f64 	%fd444, %fd450;
$L__BB1_41:
	setp.ne.s32 	%p27, %r14, 1;
	mov.f64 	%fd451, %fd450;
	@%p27 bra 	$L__BB1_62;
	ld.param.u64 	%rd80, [_Z19collide_monte_carloP14ParticleSystemP24curandStatePhilox4_32_10i_param_1];
	cvta.to.global.u64 	%rd37, %rd80;
	mov.u32 	%r376, %ctaid.x;
	mov.u32 	%r377, %ntid.x;
	mov.u32 	%r378, %tid.x;
	mad.lo.s32 	%r379, %r376, %r377, %r378;
	mul.wide.s32 	%rd38, %r379, 64;
	add.s64 	%rd5, %rd37, %rd38;
	ld.global.v4.u32 	{%r40, %r43, %r42, %r41}, [%rd5+16];
	ld.global.u32 	%r380, [%rd5];
	add.s32 	%r44, %r380, 1;
	setp.eq.s32 	%p28, %r44, 0;
	st.global.u32 	[%rd5], %r44;
	@%p28 bra 	$L__BB1_44;
	ld.global.u32 	%r697, [%rd5+4];
	bra.uni 	$L__BB1_47;
$L__BB1_44:
	ld.global.u32 	%r381, [%rd5+4];
	add.s32 	%r697, %r381, 1;
	setp.ne.s32 	%p29, %r697, 0;
	st.global.u32 	[%rd5+4], %r697;
	@%p29 bra 	$L__BB1_47;
	ld.global.u32 	%r383, [%rd5+8];
	add.s32 	%r384, %r383, 1;
	setp.ne.s32 	%p30, %r384, 0;
	st.global.u32 	[%rd5+8], %r384;
	mov.b32 	%r697, 0;
	@%p30 bra 	$L__BB1_47;
	ld.global.u32 	%r386, [%rd5+12];
	add.s32 	%r387, %r386, 1;
	st.global.u32 	[%rd5+12], %r387;
$L__BB1_47:
	ld.param.u64 	%rd81, [_Z19collide_monte_carloP14ParticleSystemP24curandStatePhilox4_32_10i_param_1];
	cvta.to.global.u64 	%rd39, %rd81;
	mov.u32 	%r388, %ctaid.x;
	mov.u32 	%r389, %ntid.x;
	mov.u32 	%r390, %tid.x;
	mad.lo.s32 	%r391, %r388, %r389, %r390;
	mul.wide.s32 	%rd40, %r391, 64;
	add.s64 	%rd41, %rd39, %rd40;
	ld.global.v2.u32 	{%r392, %r393}, [%rd41+8];
	ld.global.v2.u32 	{%r394, %r395}, [%rd41+32];
	mov.b32 	%r396, -766435501;
	mul.hi.u32 	%r397, %r396, %r44;
	mul.lo.s32 	%r398, %r44, -766435501;
	mov.b32 	%r399, -845247145;
	mul.hi.u32 	%r400, %r399, %r392;
	mul.lo.s32 	%r401, %r392, -845247145;
	xor.b32  	%r402, %r400, %r697;
	xor.b32  	%r403, %r402, %r394;
	xor.b32  	%r404, %r393, %r397;
	xor.b32  	%r405, %r404, %r395;
	add.s32 	%r406, %r394, -1640531527;
	add.s32 	%r407, %r395, -1150833019;
	mul.hi.u32 	%r408, %r396, %r403;
	mul.lo.s32 	%r409, %r403, -766435501;
	mul.hi.u32 	%r410, %r399, %r405;
	mul.lo.s32 	%r411, %r405, -845247145;
	xor.b32  	%r412, %r401, %r410;
	xor.b32  	%r413, %r412, %r406;
	xor.b32  	%r414, %r408, %r398;
	xor.b32  	%r415, %r414, %r407;
	add.s32 	%r416, %r394, 1013904242;
	add.s32 	%r417, %r395, 1993301258;
	mul.hi.u32 	%r418, %r396, %r413;
	mul.lo.s32 	%r419, %r413, -766435501;
	mul.hi.u32 	%r420, %r399, %r415;
	mul.lo.s32 	%r421, %r415, -845247145;
	xor.b32  	%r422, %r411, %r416;
	xor.b32  	%r423, %r422, %r420;
	xor.b32  	%r424, %r417, %r409;
	xor.b32  	%r425, %r424, %r418;
	add.s32 	%r426, %r394, -626627285;
	add.s32 	%r427, %r395, 842468239;
	mul.hi.u32 	%r428, %r396, %r423;
	mul.lo.s32 	%r429, %r423, -766435501;
	mul.hi.u32 	%r430, %r399, %r425;
	mul.lo.s32 	%r431, %r425, -845247145;
	xor.b32  	%r432, %r421, %r426;
	xor.b32  	%r433, %r432, %r430;
	xor.b32  	%r434, %r419, %r427;
	xor.b32  	%r435, %r434, %r428;
	add.s32 	%r436, %r394, 2027808484;
	add.s32 	%r437, %r395, -308364780;
	mul.hi.u32 	%r438, %r396, %r433;
	mul.lo.s32 	%r439, %r433, -766435501;
	mul.hi.u32 	%r440, %r399, %r435;
	mul.lo.s32 	%r441, %r435, -845247145;
	xor.b32  	%r442, %r431, %r436;
	xor.b32  	%r443, %r442, %r440;
	xor.b32  	%r444, %r429, %r437;
	xor.b32  	%r445, %r444, %r438;
	add.s32 	%r446, %r394, 387276957;
	add.s32 	%r447, %r395, -1459197799;
	mul.hi.u32 	%r448, %r396, %r443;
	mul.lo.s32 	%r449, %r443, -766435501;
	mul.hi.u32 	%r450, %r399, %r445;
	mul.lo.s32 	%r451, %r445, -845247145;
	xor.b32  	%r452, %r441, %r446;
	xor.b32  	%r453, %r452, %r450;
	xor.b32  	%r454, %r439, %r447;
	xor.b32  	%r455, %r454, %r448;
	add.s32 	%r456, %r394, -1253254570;
	add.s32 	%r457, %r395, 1684936478;
	mul.hi.u32 	%r458, %r396, %r453;
	mul.lo.s32 	%r459, %r453, -766435501;
	mul.hi.u32 	%r460, %r399, %r455;
	mul.lo.s32 	%r461, %r455, -845247145;
	xor.b32  	%r462, %r451, %r456;
	xor.b32  	%r463, %r462, %r460;
	xor.b32  	%r464, %r449, %r457;
	xor.b32  	%r465, %r464, %r458;
	add.s32 	%r466, %r394, 1401181199;
	add.s32 	%r467, %r395, 534103459;
	mul.hi.u32 	%r468, %r396, %r463;
	mul.lo.s32 	%r469, %r463, -766435501;
	mul.hi.u32 	%r470, %r399, %r465;
	mul.lo.s32 	%r471, %r465, -845247145;
	xor.b32  	%r472, %r461, %r466;
	xor.b32  	%r473, %r472, %r470;
	xor.b32  	%r474, %r459, %r467;
	xor.b32  	%r475, %r474, %r468;
	add.s32 	%r476, %r394, -239350328;
	add.s32 	%r477, %r395, -616729560;
	mul.hi.u32 	%r478, %r396, %r473;
	mul.lo.s32 	%r479, %r473, -766435501;
	mul.hi.u32 	%r480, %r399, %r475;
	mul.lo.s32 	%r481, %r475, -845247145;
	xor.b32  	%r482, %r471, %r476;
	xor.b32  	%r483, %r482, %r480;
	xor.b32  	%r484, %r469, %r477;
	xor.b32  	%r485, %r484, %r478;
	add.s32 	%r486, %r394, -1879881855;
	add.s32 	%r487, %r395, -1767562579;
	mul.hi.u32 	%r488, %r396, %r483;
	mul.lo.s32 	%r489, %r483, -766435501;
	mul.hi.u32 	%r490, %r399, %r485;
	mul.lo.s32 	%r701, %r485, -845247145;
	xor.b32  	%r491, %r481, %r486;
	xor.b32  	%r49, %r491, %r490;
	xor.b32  	%r492, %r479, %r487;
	xor.b32  	%r50, %r492, %r488;
	st.global.v4.u32 	[%rd41+16], {%r49, %r701, %r50, %r489};
	setp.eq.s32 	%p31, %r687, 3;
	@%p31 bra 	$L__BB1_51;
	setp.eq.s32 	%p32, %r687, 2;
	mov.u32 	%r698, %r42;
	mov.u32 	%r699, %r41;
	mov.u32 	%r700, %r49;
	@%p32 bra 	$L__BB1_52;
	setp.ne.s32 	%p33, %r687, 1;
	mov.u32 	%r698, %r40;
	mov.u32 	%r699, %r43;
	mov.u32 	%r700, %r42;
	mov.u32 	%r701, %r41;
	@%p33 bra 	$L__BB1_52;
	mov.u32 	%r698, %r43;
	mov.u32 	%r699, %r42;
	mov.u32 	%r700, %r41;
	mov.u32 	%r701, %r49;
	bra.uni 	$L__BB1_52;
$L__BB1_51:
	mov.u32 	%r698, %r41;
	mov.u32 	%r699, %r49;
	mov.u32 	%r700, %r701;
	mov.u32 	%r701, %r50;
$L__BB1_52:
	cvt.u64.u32 	%rd42, %r698;
	mul.wide.u32 	%rd43, %r699, 2097152;
	xor.b64  	%rd44, %rd43, %rd42;
	cvt.rn.f64.u64 	%fd250, %rd44;
	fma.rn.f64 	%fd445, %fd250, 0d3CA0000000000000, 0d3C90000000000000;
	cvt.u64.u32 	%rd45, %r700;
	mul.wide.u32 	%rd46, %r701, 2097152;
	xor.b64  	%rd47, %rd46, %rd45;
	cvt.rn.f64.u64 	%fd251, %rd47;
	fma.rn.f64 	%fd40, %fd251, 0d3CB0000000000000, 0d3CA0000000000000;
	{
	.reg .b32 %temp; 
	mov.b64 	{%temp, %r702}, %fd445;
	}
	{
	.reg .b32 %temp; 
	mov.b64 	{%r703, %temp}, %fd445;
	}
	setp.gt.s32 	%p34, %r702, 1048575;
	mov.b32 	%r704, -1023;
	@%p34 bra 	$L__BB1_54;
	mul.f64 	%fd445, %fd445, 0d4350000000000000;
	{
	.reg .b32 %temp; 
	mov.b64 	{%temp, %r702}, %fd445;
	}
	{
	.reg .b32 %temp; 
	mov.b64 	{%r703, %temp}, %fd445;
	}
	mov.b32 	%r704, -1077;
$L__BB1_54:
	add.s32 	%r495, %r702, -1;
	setp.gt.u32 	%p35, %r495, 2146435070;
	@%p35 bra 	$L__BB1_58;
	shr.u32 	%r498, %r702, 20;
	add.s32 	%r705, %r704, %r498;
	and.b32  	%r499, %r702, 1048575;
	or.b32  	%r500, %r499, 1072693248;
	mov.b64 	%fd446, {%r703, %r500};
	setp.lt.u32 	%p37, %r500, 1073127583;
	@%p37 bra 	$L__BB1_57;
	{
	.reg .b32 %temp; 
	mov.b64 	{%r501, %temp}, %fd446;
	}
	{
	.reg .b32 %temp; 
	mov.b64 	{%temp, %r502}, %fd446;
	}
	add.s32 	%r503, %r502, -1048576;
	mov.b64 	%fd446, {%r501, %r503};
	add.s32 	%r705, %r705, 1;
$L__BB1_57:
	add.f64 	%fd253, %fd446, 0dBFF0000000000000;
	add.f64 	%fd254, %fd446, 0d3FF0000000000000;
	rcp.approx.ftz.f64 	%fd255, %fd254;
	neg.f64 	%fd256, %fd254;
	fma.rn.f64 	%fd257, %fd256, %fd255, 0d3FF0000000000000;
	fma.rn.f64 	%fd258, %fd257, %fd257, %fd257;
	fma.rn.f64 	%fd259, %fd258, %fd255, %fd255;
	mul.f64 	%fd260, %fd253, %fd259;
	fma.rn.f64 	%fd261, %fd253, %fd259, %fd260;
	mul.f64 	%fd262, %fd261, %fd261;
	fma.rn.f64 	%fd263, %fd262, 0d3EB1380B3AE80F1E, 0d3ED0EE258B7A8B04;
	fma.rn.f64 	%fd264, %fd263, %fd262, 0d3EF3B2669F02676F;
	fma.rn.f64 	%fd265, %fd264, %fd262, 0d3F1745CBA9AB0956;
	fma.rn.f64 	%fd266, %fd265, %fd262, 0d3F3C71C72D1B5154;
	fma.rn.f64 	%fd267, %fd266, %fd262, 0d3F624924923BE72D;
	fma.rn.f64 	%fd268, %fd267, %fd262, 0d3F8999999999A3C4;
	fma.rn.f64 	%fd269, %fd268, %fd262, 0d3FB5555555555554;
	sub.f64 	%fd270, %fd253, %fd261;
	add.f64 	%fd271, %fd270, %fd270;
	neg.f64 	%fd272, %fd261;
	fma.rn.f64 	%fd273, %fd272, %fd253, %fd271;
	mul.f64 	%fd274, %fd259, %fd273;
	mul.f64 	%fd275, %fd262, %fd269;
	fma.rn.f64 	%fd276, %fd275, %fd261, %fd274;
	xor.b32  	%r504, %r705, -2147483648;
	mov.b32 	%r505, 1127219200;
	mov.b64 	%fd277, {%r504, %r505};
	mov.b32 	%r506, -2147483648;
	mov.b64 	%fd278, {%r506, %r505};
	sub.f64 	%fd279, %fd277, %fd278;
	fma.rn.f64 	%fd280, %fd279, 0d3FE62E42FEFA39EF, %fd261;
	fma.rn.f64 	%fd281, %fd279, 0dBFE62E42FEFA39EF, %fd280;
	sub.f64 	%fd282, %fd281, %fd261;
	sub.f64 	%fd283, %fd276, %fd282;
	fma.rn.f64 	%fd284, %fd279, 0d3C7ABC9E3B39803F, %fd283;
	add.f64 	%fd447, %fd280, %fd284;
	bra.uni 	$L__BB1_59;
$L__BB1_58:
	fma.rn.f64 	%fd252, %fd445, 0d7FF0000000000000, 0d7FF0000000000000;
	{
	.reg .b32 %temp; 
	mov.b64 	{%temp, %r496}, %fd445;
	}
	and.b32  	%r497, %r496, 2147483647;
	setp.eq.s32 	%p36, %r497, 0;
	selp.f64 	%fd447, 0dFFF0000000000000, %fd252, %p36;
$L__BB1_59:
	mul.f64 	%fd49, %fd447, 0dC000000000000000;
	{
	.reg .b32 %temp; 
	mov.b64 	{%temp, %r507}, %fd40;
	}
	shl.b32 	%r508, %r507, 1;
	setp.gt.u32 	%p38, %r508, -2038431744;
	mov.f64 	%fd285, 0d0000000000000000;
	mul.rn.f64 	%fd286, %fd40, %fd285;
	selp.f64 	%fd50, %fd286, %fd40, %p38;
	{
	.reg .b32 %temp; 
	mov.b64 	{%r509, %temp}, %fd50;
	}
	{
	.reg .b32 %temp; 
	mov.b64 	{%temp, %r510}, %fd50;
	}
	add.s32 	%r511, %r510, 1048576;
	mov.b64 	%fd287, {%r509, %r511};
	cvt.rni.f64.f64 	%fd288, %fd287;
	cvt.rzi.s64.f64 	%rd48, %fd288;
	cvt.u32.u64 	%r512, %rd48;
	fma.rn.f64 	%fd289, %fd288, 0dBFE0000000000000, %fd50;
	mul.f64 	%fd290, %fd289, 0d3CA1A62633145C07;
	fma.rn.f64 	%fd291, %fd289, 0d400921FB54442D18, %fd290;
	mul.rn.f64 	%fd292, %fd291, %fd291;
	fma.rn.f64 	%fd293, %fd292, 0dBDA8FF8320FD8164, 0d3E21EEA7C1EF8528;
	fma.rn.f64 	%fd294, %fd293, %fd292, 0dBE927E4F8E06E6D9;
	fma.rn.f64 	%fd295, %fd294, %fd292, 0d3EFA01A019DDBCE9;
	fma.rn.f64 	%fd296, %fd295, %fd292, 0dBF56C16C16C15D47;
	fma.rn.f64 	%fd297, %fd296, %fd292, 0d3FA5555555555551;
	fma.rn.f64 	%fd298, %fd297, %fd292, 0dBFE0000000000000;
	fma.rn.f64 	%fd299, %fd298, %fd292, 0d3FF0000000000000;
	fma.rn.f64 	%fd300, %fd292, 0d3DE5DB65F9785EBA, 0dBE5AE5F12CB0D246;
	fma.rn.f64 	%fd301, %fd300, %fd292, 0d3EC71DE369ACE392;
	fma.rn.f64 	%fd302, %fd301, %fd292, 0dBF2A01A019DB62A1;
	fma.rn.f64 	%fd303, %fd302, %fd292, 0d3F81111111110818;
	fma.rn.f64 	%fd304, %fd303, %fd292, 0dBFC5555555555554;
	fma.rn.f64 	%fd305, %fd304, %fd292, 0d0000000000000000;
	fma.rn.f64 	%fd306, %fd305, %fd291, %fd291;
	and.b64  	%rd49, %rd48, 1;
	setp.eq.b64 	%p39, %rd49, 1;
	{
	.reg .b32 %temp; 
	mov.b64 	{%temp, %r513}, %fd306;
	}
	{
	.reg .b32 %temp; 
	mov.b64 	{%r514, %temp}, %fd306;
	}
	xor.b32  	%r515, %r513, -2147483648;
	mov.b64 	%fd307, {%r514, %r515};
	selp.f64 	%fd448, %fd299, %fd306, %p39;
	selp.f64 	%fd449, %fd307, %fd299, %p39;
	and.b32  	%r516, %r512, 2;
	setp.eq.s32 	%p40, %r516, 0;
	@%p40 bra 	$L__BB1_61;
	{
	.reg .b32 %temp; 
	mov.b64 	{%temp, %r517}, %fd448;
	}
	{
	.reg .b32 %temp; 
	mov.b64 	{%r518, %temp}, %fd448;
	}
	xor.b32  	%r519, %r517, -2147483648;
	mov.b64 	%fd448, {%r518, %r519};
	{
	.reg .b32 %temp; 
	mov.b64 	{%temp, %r520}, %fd449;
	}
	{
	.reg .b32 %temp; 
	mov.b64 	{%r521, %temp}, %fd449;
	}
	xor.b32  	%r522, %r520, -2147483648;
	mov.b64 	%fd449, {%r521, %r522};
$L__BB1_61:
	ld.param.u64 	%rd82, [_Z19collide_monte_carloP14ParticleSystemP24curandStatePhilox4_32_10i_param_1];
	sqrt.rn.f64 	%fd308, %fd49;
	mov.f64 	%fd309, 0d0000000000000000;
	add.rn.f64 	%fd310, %fd449, %fd309;
	cvt.rzi.f64.f64 	%fd311, %fd50;
	setp.eq.f64 	%p41, %fd50, %fd311;
	mul.rn.f64 	%fd312, %fd50, %fd309;
	selp.f64 	%fd313, %fd312, %fd448, %p41;
	mul.f64 	%fd451, %fd308, %fd313;
	mul.f64 	%fd450, %fd308, %fd310;
	cvta.to.global.u64 	%rd50, %rd82;
	mov.u32 	%r523, %ctaid.x;
	mov.u32 	%r524, %ntid.x;
	mov.u32 	%r525, %tid.x;
	mad.lo.s32 	%r526, %r523, %r524, %r525;
	mul.wide.s32 	%rd51, %r526, 64;
	add.s64 	%rd52, %rd50, %rd51;
	st.global.f64 	[%rd52+56], %fd450;
$L__BB1_62:
	setp.eq.s32 	%p42, %r14, 1;
	mov.b32 	%r715, 0;
	@%p42 bra 	$L__BB1_83;
	ld.param.u64 	%rd83, [_Z19collide_monte_carloP14ParticleSystemP24curandStatePhilox4_32_10i_param_1];
	cvta.to.global.u64 	%rd53, %rd83;
	mov.u32 	%r528, %ctaid.x;
	mov.u32 	%r529, %ntid.x;
	mov.u32 	%r530, %tid.x;
	mad.lo.s32 	%r531, %r528, %r529, %r530;
	mul.wide.s32 	%rd54, %r531, 64;
	add.s64 	%rd6, %rd53, %rd54;
	ld.global.v4.u32 	{%r65, %r68, %r67, %r66}, [%rd6+16];
	ld.global.u32 	%r532, [%rd6];
	add.s32 	%r69, %r532, 1;
	setp.eq.s32 	%p43, %r69, 0;
	st.global.u32 	[%rd6], %r69;
	@%p43 bra 	$L__BB1_65;
	ld.global.u32 	%r706, [%rd6+4];
	bra.uni 	$L__BB1_68;
$L__BB1_65:
	ld.global.u32 	%r533, [%rd6+4];
	add.s32 	%r706, %r533, 1;
	setp.ne.s32 	%p44, %r706, 0;
	st.global.u32 	[%rd6+4], %r706;
	@%p44 bra 	$L__BB1_68;
	ld.global.u32 	%r535, [%rd6+8];
	add.s32 	%r536, %r535, 1;
	setp.ne.s32 	%p45, %r536, 0;
	st.global.u32 	[%rd6+8], %r536;
	mov.b32 	%r706, 0;
	@%p45 bra 	$L__BB1_68;
	ld.global.u32 	%r538, [%rd6+12];
	add.s32 	%r539, %r538, 1;
	st.global.u32 	[%rd6+12], %r539;
$L__BB1_68:
	ld.param.u64 	%rd84, [_Z19collide_monte_carloP14ParticleSystemP24curandStatePhilox4_32_10i_param_1];
	cvta.to.global.u64 	%rd55, %rd84;
	mov.u32 	%r540, %ctaid.x;
	mov.u32 	%r541, %ntid.x;
	mov.u32 	%r542, %tid.x;
	mad.lo.s32 	%r543, %r540, %r541, %r542;
	mul.wide.s32 	%rd56, %r543, 64;
	add.s64 	%rd57, %rd55, %rd56;
	ld.global.v2.u32 	{%r544, %r545}, [%rd57+8];
	ld.global.v2.u32 	{%r546, %r547}, [%rd57+32];
	mov.b32 	%r548, -766435501;
	mul.hi.u32 	%r549, %r548, %r69;
	mul.lo.s32 	%r550, %r69, -766435501;
	mov.b32 	%r551, -845247145;
	mul.hi.u32 	%r552, %r551, %r544;
	mul.lo.s32 	%r553, %r544, -845247145;
	xor.b32  	%r554, %r552, %r706;
	xor.b32  	%r555, %r554, %r546;
	xor.b32  	%r556, %r545, %r549;
	xor.b32  	%r557, %r556, %r547;
	add.s32 	%r558, %r546, -1640531527;
	add.s32 	%r559, %r547, -1150833019;
	mul.hi.u32 	%r560, %r548, %r555;
	mul.lo.s32 	%r561, %r555, -766435501;
	mul.hi.u32 	%r562, %r551, %r557;
	mul.lo.s32 	%r563, %r557, -845247145;
	xor.b32  	%r564, %r553, %r562;
	xor.b32  	%r565, %r564, %r558;
	xor.b32  	%r566, %r560, %r550;
	xor.b32  	%r567, %r566, %r559;
	add.s32 	%r568, %r546, 1013904242;
	add.s32 	%r569, %r547, 1993301258;
	mul.hi.u32 	%r570, %r548, %r565;
	mul.lo.s32 	%r571, %r565, -766435501;
	mul.hi.u32 	%r572, %r551, %r567;
	mul.lo.s32 	%r573, %r567, -845247145;
	xor.b32  	%r574, %r563, %r568;
	xor.b32  	%r575, %r574, %r572;
	xor.b32  	%r576, %r569, %r561;
	xor.b32  	%r577, %r576, %r570;
	add.s32 	%r578, %r546, -626627285;
	add.s32 	%r579, %r547, 842468239;
	mul.hi.u32 	%r580, %r548, %r575;
	mul.lo.s32 	%r581, %r575, -766435501;
	mul.hi.u32 	%r582, %r551, %r577;
	mul.lo.s32 	%r583, %r577, -845247145;
	xor.b32  	%r584, %r573, %r578;
	xor.b32  	%r585, %r584, %r582;
	xor.b32  	%r586, %r571, %r579;
	xor.b32  	%r587, %r586, %r580;
	add.s32 	%r588, %r546, 2027808484;
	add.s32 	%r589, %r547, -308364780;
	mul.hi.u32 	%r590, %r548, %r585;
	mul.lo.s32 	%r591, %r585, -766435501;
	mul.hi.u32 	%r592, %r551, %r587;
	mul.lo.s32 	%r593, %r587, -845247145;
	xor.b32  	%r594, %r583, %r588;
	xor.b32  	%r595, %r594, %r592;
	xor.b32  	%r596, %r581, %r589;
	xor.b32  	%r597, %r596, %r590;
	add.s32 	%r598, %r546, 387276957;
	add.s32 	%r599, %r547, -1459197799;
	mul.hi.u32 	%r600, %r548, %r595;
	mul.lo.s32 	%r601, %r595, -766435501;
	mul.hi.u32 	%r602, %r551, %r597;
	mul.lo.s32 	%r603, %r597, -845247145;
	xor.b32  	%r604, %r593, %r598;
	xor.b32  	%r605, %r604, %r602;
	xor.b32  	%r606, %r591, %r599;
	xor.b32  	%r607, %r606, %r600;
	add.s32 	%r608, %r546, -1253254570;
	add.s32 	%r609, %r547, 1684936478;
	mul.hi.u32 	%r610, %r548, %r605;
	mul.lo.s32 	%r611, %r605, -766435501;
	mul.hi.u32 	%r612, %r551, %r607;
	mul.lo.s32 	%r613, %r607, -845247145;
	xor.b32  	%r614, %r603, %r608;
	xor.b32  	%r615, %r614, %r612;
	xor.b32  	%r616, %r601, %r609;
	xor.b32  	%r617, %r616, %r610;
	add.s32 	%r618, %r546, 1401181199;
	add.s32 	%r619, %r547, 534103459;
	mul.hi.u32 	%r620, %r548, %r615;
	mul.lo.s32 	%r621, %r615, -766435501;
	mul.hi.u32 	%r622, %r551, %r617;
	mul.lo.s32 	%r623, %r617, -845247145;
	xor.b32  	%r624, %r613, %r618;
	xor.b32  	%r625, %r624, %r622;
	xor.b32  	%r626, %r611, %r619;
	xor.b32  	%r627, %r626, %r620;
	add.s32 	%r628, %r546, -239350328;
	add.s32 	%r629, %r547, -616729560;
	mul.hi.u32 	%r630, %r548, %r625;
	mul.lo.s32 	%r631, %r625, -766435501;
	mul.hi.u32 	%r632, %r551, %r627;
	mul.lo.s32 	%r633, %r627, -845247145;
	xor.b32  	%r634, %r623, %r628;
	xor.b32  	%r635, %r634, %r632;
	xor.b32  	%r636, %r621, %r629;
	xor.b32  	%r637, %r636, %r630;
	add.s32 	%r638, %r546, -1879881855;
	add.s32 	%r639, %r547, -1767562579;
	mul.hi.u32 	%r640, %r548, %r635;
	mul.lo.s32 	%r641, %r635, -766435501;
	mul.hi.u32 	%r642, %r551, %r637;
	mul.lo.s32 	%r710, %r637, -845247145;
	xor.b32  	%r643, %r633, %r638;
	xor.b32  	%r74, %r643, %r642;
	xor.b32  	%r644, %r631, %r639;
	xor.b32  	%r75, %r644, %r640;
	st.global.v4.u32 	[%rd57+16], {%r74, %r710, %r75, %r641};
	setp.eq.s32 	%p46, %r687, 3;
	@%p46 bra 	$L__BB1_72;
	setp.eq.s32 	%p47, %r687, 2;
	mov.u32 	%r707, %r67;
	mov.u32 	%r708, %r66;
	mov.u32 	%r709, %r74;
	@%p47 bra 	$L__BB1_73;
	setp.ne.s32 	%p48, %r687, 1;
	mov.u32 	%r707, %r65;
	mov.u32 	%r708, %r68;
	mov.u32 	%r709, %r67;
	mov.u32 	%r710, %r66;
	@%p48 bra 	$L__BB1_73;
	mov.u32 	%r707, %r68;
	mov.u32 	%r708, %r67;
	mov.u32 	%r709, %r66;
	mov.u32 	%r710, %r74;
	bra.uni 	$L__BB1_73;
$L__BB1_72:
	mov.u32 	%r707, %r66;
	mov.u32 	%r708, %r74;
	mov.u32 	%r709, %r710;
	mov.u32 	%r710, %r75;
$L__BB1_73:
	cvt.u64.u32 	%rd58, %r707;
	mul.wide.u32 	%rd59, %r708, 2097152;
	xor.b64  	%rd60, %rd59, %rd58;
	cvt.rn.f64.u64 	%fd314, %rd60;
	fma.rn.f64 	%fd452, %fd314, 0d3CA0000000000000, 0d3C90000000000000;
	cvt.u64.u32 	%rd61, %r709;
	mul.wide.u32 	%rd62, %r710, 2097152;
	xor.b64  	%rd63, %rd62, %rd61;
	cvt.rn.f64.u64 	%fd315, %rd63;
	fma.rn.f64 	%fd62, %fd315, 0d3CB0000000000000, 0d3CA0000000000000;
	{
	.reg .b32 %temp; 
	mov.b64 	{%temp, %r711}, %fd452;
	}
	{
	.reg .b32 %temp; 
	mov.b64 	{%r712, %temp}, %fd452;
	}
	setp.gt.s32 	%p49, %r711, 1048575;
	mov.b32 	%r713, -1023;
	@%p49 bra 	$L__BB1_75;
	mul.f64 	%fd452, %fd452, 0d4350000000000000;
	{
	.reg .b32 %temp; 
	mov.b64 	{%temp, %r711}, %fd452;
	}
	{
	.reg .b32 %temp; 
	mov.b64 	{%r712, %temp}, %fd452;
	}
	mov.b32 	%r713, -1077;
$L__BB1_75:
	add.s32 	%r647, %r711, -1;
	setp.gt.u32 	%p50, %r647, 2146435070;
	@%p50 bra 	$L__BB1_79;
	shr.u32 	%r650, %r711, 20;
	add.s32 	%r714, %r713, %r650;
	and.b32  	%r651, %r711, 1048575;
	or.b32  	%r652, %r651, 1072693248;
	mov.b64 	%fd453, {%r712, %r652};
	setp.lt.u32 	%p52, %r652, 1073127583;
	@%p52 bra 	$L__BB1_78;
	{
	.reg .b32 %temp; 
	mov.b64 	{%r653, %temp}, %fd453;
	}
	{
	.reg .b32 %temp; 
	mov.b64 	{%temp, %r654}, %fd453;
	}
	add.s32 	%r655, %r654, -1048576;
	mov.b64 	%fd453, {%r653, %r655};
	add.s32 	%r714, %r714, 1;
$L__BB1_78:
	add.f64 	%fd317, %fd453, 0dBFF0000000000000;
	add.f64 	%fd318, %fd453, 0d3FF0000000000000;
	rcp.approx.ftz.f64 	%fd319, %fd318;
	neg.f64 	%fd320, %fd318;
	fma.rn.f64 	%fd321, %fd320, %fd319, 0d3FF0000000000000;
	fma.rn.f64 	%fd322, %fd321, %fd321, %fd321;
	fma.rn.f64 	%fd323, %fd322, %fd319, %fd319;
	mul.f64 	%fd324, %fd317, %fd323;
	fma.rn.f64 	%fd325, %fd317, %fd323, %fd324;
	mul.f64 	%fd326, %fd325, %fd325;
	fma.rn.f64 	%fd327, %fd326, 0d3EB1380B3AE80F1E, 0d3ED0EE258B7A8B04;
	fma.rn.f64 	%fd328, %fd327, %fd326, 0d3EF3B2669F02676F;
	fma.rn.f64 	%fd329, %fd328, %fd326, 0d3F1745CBA9AB0956;
	fma.rn.f64 	%fd330, %fd329, %fd326, 0d3F3C71C72D1B5154;
	fma.rn.f64 	%fd331, %fd330, %fd326, 0d3F624924923BE72D;
	fma.rn.f64 	%fd332, %fd331, %fd326, 0d3F8999999999A3C4;
	fma.rn.f64 	%fd333, %fd332, %fd326, 0d3FB5555555555554;
	sub.f64 	%fd334, %fd317, %fd325;
	add.f64 	%fd335, %fd334, %fd334;
	neg.f64 	%fd336, %fd325;
	fma.rn.f64 	%fd337, %fd336, %fd317, %fd335;
	mul.f64 	%fd338, %fd323, %fd337;
	mul.f64 	%fd339, %fd326, %fd333;
	fma.rn.f64 	%fd340, %fd339, %fd325, %fd338;
	xor.b32  	%r656, %r714, -2147483648;
	mov.b32 	%r657, 1127219200;
	mov.b64 	%fd341, {%r656, %r657};
	mov.b32 	%r658, -2147483648;
	mov.b64 	%fd342, {%r658, %r657};
	sub.f64 	%fd343, %fd341, %fd342;
	fma.rn.f64 	%fd344, %fd343, 0d3FE62E42FEFA39EF, %fd325;
	fma.rn.f64 	%fd345, %fd343, 0dBFE62E42FEFA39EF, %fd344;
	sub.f64 	%fd346, %fd345, %fd325;
	sub.f64 	%fd347, %fd340, %fd346;
	fma.rn.f64 	%fd348, %fd343, 0d3C7ABC9E3B39803F, %fd347;
	add.f64 	%fd454, %fd344, %fd348;
	bra.uni 	$L__BB1_80;
$L__BB1_79:
	fma.rn.f64 	%fd316, %fd452, 0d7FF0000000000000, 0d7FF0000000000000;
	{
	.reg .b32 %temp; 
	mov.b64 	{%temp, %r648}, %fd452;
	}
	and.b32  	%r649, %r648, 2147483647;
	setp.eq.s32 	%p51, %r649, 0;
	selp.f64 	%fd454, 0dFFF0000000000000, %fd316, %p51;
$L__BB1_80:
	mul.f64 	%fd71, %fd454, 0dC000000000000000;
	{
	.reg .b32 %temp; 
	mov.b64 	{%temp, %r659}, %fd62;
	}
	shl.b32 	%r660, %r659, 1;
	setp.gt.u32 	%p53, %r660, -2038431744;
	mov.f64 	%fd349, 0d0000000000000000;
	mul.rn.f64 	%fd350, %fd62, %fd349;
	selp.f64 	%fd72, %fd350, %fd62, %p53;
	{
	.reg .b32 %temp; 
	mov.b64 	{%r661, %temp}, %fd72;
	}
	{
	.reg .b32 %temp; 
	mov.b64 	{%temp, %r662}, %fd72;
	}
	add.s32 	%r663, %r662, 1048576;
	mov.b64 	%fd351, {%r661, %r663};
	cvt.rni.f64.f64 	%fd352, %fd351;
	cvt.rzi.s64.f64 	%rd64, %fd352;
	cvt.u32.u64 	%r664, %rd64;
	fma.rn.f64 	%fd353, %fd352, 0dBFE0000000000000, %fd72;
	mul.f64 	%fd354, %fd353, 0d3CA1A62633145C07;
	fma.rn.f64 	%fd355, %fd353, 0d400921FB54442D18, %fd354;
	mul.rn.f64 	%fd356, %fd355, %fd355;
	fma.rn.f64 	%fd357, %fd356, 0dBDA8FF8320FD8164, 0d3E21EEA7C1EF8528;
	fma.rn.f64 	%fd358, %fd357, %fd356, 0dBE927E4F8E06E6D9;
	fma.rn.f64 	%fd359, %fd358, %fd356, 0d3EFA01A019DDBCE9;
	fma.rn.f64 	%fd360, %fd359, %fd356, 0dBF56C16C16C15D47;
	fma.rn.f64 	%fd361, %fd360, %fd356, 0d3FA5555555555551;
	fma.rn.f64 	%fd362, %fd361, %fd356, 0dBFE0000000000000;
	fma.rn.f64 	%fd363, %fd362, %fd356, 0d3FF0000000000000;
	fma.rn.f64 	%fd364, %fd356, 0d3DE5DB65F9785EBA, 0dBE5AE5F12CB0D246;
	fma.rn.f64 	%fd365, %fd364, %fd356, 0d3EC71DE369ACE392;
	fma.rn.f64 	%fd366, %fd365, %fd356, 0dBF2A01A019DB62A1;
	fma.rn.f64 	%fd367, %fd366, %fd356, 0d3F81111111110818;
	fma.rn.f64 	%fd368, %fd367, %fd356, 0dBFC5555555555554;
	fma.rn.f64 	%fd369, %fd368, %fd356, 0d0000000000000000;
	fma.rn.f64 	%fd370, %fd369, %fd355, %fd355;
	and.b64  	%rd65, %rd64, 1;
	setp.eq.b64 	%p54, %rd65, 1;
	{
	.reg .b32 %temp; 
	mov.b64 	{%temp, %r665}, %fd370;
	}
	{
	.reg .b32 %temp; 
	mov.b64 	{%r666, %temp}, %fd370;
	}
	xor.b32  	%r667, %r665, -2147483648;
	mov.b64 	%fd371, {%r666, %r667};
	selp.f64 	%fd455, %fd363, %fd370, %p54;
	selp.f64 	%fd456, %fd371, %fd363, %p54;
	and.b32  	%r668, %r664, 2;
	setp.eq.s32 	%p55, %r668, 0;
	@%p55 bra 	$L__BB1_82;
	{
	.reg .b32 %temp; 
	mov.b64 	{%temp, %r669}, %fd455;
	}
	{
	.reg .b32 %temp; 
	mov.b64 	{%r670, %temp}, %fd455;
	}
	xor.b32  	%r671, %r669, -2147483648;
	mov.b64 	%fd455, {%r670, %r671};
	{
	.reg .b32 %temp; 
	mov.b64 	{%temp, %r672}, %fd456;
	}
	{
	.reg .b32 %temp; 
	mov.b64 	{%r673, %temp}, %fd456;
	}
	xor.b32  	%r674, %r672, -2147483648;
	mov.b64 	%fd456, {%r673, %r674};
$L__BB1_82:
	ld.param.u64 	%rd85, [_Z19collide_monte_carloP14ParticleSystemP24curandStatePhilox4_32_10i_param_1];
	sqrt.rn.f64 	%fd372, %fd71;
	mov.f64 	%fd373, 0d0000000000000000;
	add.rn.f64 	%fd374, %fd456, %fd373;
	cvt.rzi.f64.f64 	%fd375, %fd72;
	setp.eq.f64 	%p56, %fd72, %fd375;
	mul.rn.f64 	%fd376, %fd72, %fd373;
	selp.f64 	%fd377, %fd376, %fd455, %p56;
	mul.f64 	%fd450, %fd372, %fd377;
	mul.f64 	%fd378, %fd372, %fd374;
	cvta.to.global.u64 	%rd66, %rd85;
	mov.u32 	%r676, %ctaid.x;
	mov.u32 	%r677, %ntid.x;
	mov.u32 	%r678, %tid.x;
	mad.lo.s32 	%r679, %r676, %r677, %r678;
	mul.wide.s32 	%rd67, %r679, 64;
	add.s64 	%rd68, %rd66, %rd67;
	st.global.f64 	[%rd68+56], %fd378;
	mov.b32 	%r715, 1;
$L__BB1_83:
	ld.param.u64 	%rd86, [_Z19collide_monte_carloP14ParticleSystemP24curandStatePhilox4_32_10i_param_1];
	sqrt.rn.f64 	%fd379, %fd15;
	mul.f64 	%fd380, %fd7, %fd7;
	fma.rn.f64 	%fd381, %fd6, %fd6, %fd380;
	fma.rn.f64 	%fd382, %fd8, %fd8, %fd381;
	setp.lt.f64 	%p57, %fd382, 0d3D719799812DEA11;
	cvta.to.global.u64 	%rd69, %rd86;
	mov.u32 	%r680, %ctaid.x;
	mov.u32 	%r681, %ntid.x;
	mov.u32 	%r682, %tid.x;
	mad.lo.s32 	%r683, %r680, %r681, %r682;
	mul.wide.s32 	%rd70, %r683, 64;
	add.s64 	%rd71, %rd69, %rd70;
	st.global.u32 	[%rd71+48], %r715;
	mul.f64 	%fd383, %fd451, %fd451;
	fma.rn.f64 	%fd384, %fd444, %fd444, %fd383;
	fma.rn.f64 	%fd385, %fd450, %fd450, %fd384;
	sqrt.rn.f64 	%fd386, %fd385;
	rcp.rn.f64 	%fd387, %fd386;
	mul.f64 	%fd388, %fd444, %fd387;
	mul.f64 	%fd389, %fd451, %fd387;
	mul.f64 	%fd390, %fd450, %fd387;
	mul.f64 	%fd81, %fd379, %fd388;
	mul.f64 	%fd82, %fd379, %fd389;
	mul.f64 	%fd83, %fd379, %fd390;
	mul.f64 	%fd84, %fd379, %fd379;
	ld.f64 	%fd391, [%rd2+48];
	fma.rn.f64 	%fd85, %fd391, %fd391, %fd84;
	neg.f64 	%fd86, %fd7;
	mov.f64 	%fd458, %fd81;
	mov.f64 	%fd459, %fd82;
	mov.f64 	%fd460, %fd83;
	@%p57 bra 	$L__BB1_85;
	sqrt.rn.f64 	%fd392, %fd85;
	mul.f64 	%fd393, %fd7, %fd7;
	fma.rn.f64 	%fd394, %fd6, %fd6, %fd393;
	fma.rn.f64 	%fd395, %fd8, %fd8, %fd394;
	mov.f64 	%fd396, 0d3FF0000000000000;
	sub.f64 	%fd397, %fd396, %fd395;
	sqrt.rn.f64 	%fd398, %fd397;
	rcp.rn.f64 	%fd399, %fd398;
	mul.f64 	%fd400, %fd82, %fd86;
	mul.f64 	%fd401, %fd6, %fd81;
	sub.f64 	%fd402, %fd400, %fd401;
	mul.f64 	%fd403, %fd8, %fd83;
	sub.f64 	%fd404, %fd402, %fd403;
	add.f64 	%fd405, %fd399, 0dBFF0000000000000;
	mul.f64 	%fd406, %fd405, %fd404;
	div.rn.f64 	%fd407, %fd406, %fd395;
	mul.f64 	%fd408, %fd399, %fd392;
	sub.f64 	%fd409, %fd407, %fd408;
	mul.f64 	%fd410, %fd6, %fd409;
	sub.f64 	%fd458, %fd81, %fd410;
	mul.f64 	%fd411, %fd7, %fd409;
	sub.f64 	%fd459, %fd82, %fd411;
	mul.f64 	%fd412, %fd8, %fd409;
	sub.f64 	%fd460, %fd83, %fd412;
$L__BB1_85:
	mul.f64 	%fd413, %fd7, %fd7;
	fma.rn.f64 	%fd414, %fd6, %fd6, %fd413;
	fma.rn.f64 	%fd93, %fd8, %fd8, %fd414;
	setp.lt.f64 	%p58, %fd93, 0d3D719799812DEA11;
	st.f64 	[%rd2+24], %fd458;
	st.f64 	[%rd2+32], %fd459;
	st.f64 	[%rd2+40], %fd460;
	neg.f64 	%fd461, %fd81;
	neg.f64 	%fd462, %fd82;
	neg.f64 	%fd463, %fd83;
	ld.f64 	%fd415, [%rd3+48];
	fma.rn.f64 	%fd97, %fd415, %fd415, %fd84;
	@%p58 bra 	$L__BB1_87;
	max.f64 	%fd416, %fd97, 0d0000000000000000;
	sqrt.rn.f64 	%fd417, %fd416;
	mov.f64 	%fd418, 0d3FF0000000000000;
	sub.f64 	%fd419, %fd418, %fd93;
	sqrt.rn.f64 	%fd420, %fd419;
	rcp.rn.f64 	%fd421, %fd420;
	mul.f64 	%fd422, %fd7, %fd82;
	fma.rn.f64 	%fd423, %fd6, %fd81, %fd422;
	fma.rn.f64 	%fd424, %fd8, %fd83, %fd423;
	add.f64 	%fd425, %fd421, 0dBFF0000000000000;
	mul.f64 	%fd426, %fd425, %fd424;
	div.rn.f64 	%fd427, %fd426, %fd93;
	mul.f64 	%fd428, %fd421, %fd417;
	sub.f64 	%fd429, %fd427, %fd428;
	neg.f64 	%fd430, %fd6;
	mul.f64 	%fd431, %fd429, %fd430;
	mul.f64 	%fd432, %fd429, %fd86;
	neg.f64 	%fd433, %fd8;
	mul.f64 	%fd434, %fd429, %fd433;
	sub.f64 	%fd461, %fd431, %fd81;
	sub.f64 	%fd462, %fd432, %fd82;
	sub.f64 	%fd463, %fd434, %fd83;
$L__BB1_87:
	ld.param.u64 	%rd75, [_Z19collide_monte_carloP14ParticleSystemP24curandStatePhilox4_32_10i_param_0];
	st.f64 	[%rd3+24], %fd461;
	st.f64 	[%rd3+32], %fd462;
	st.f64 	[%rd3+40], %fd463;
	cvta.to.global.u64 	%rd72, %rd75;
	atom.global.add.u32 	%r684, [%rd72+24], 1;
$L__BB1_88:
	ret;

}
	// .globl	_Z8init_rngP24curandStatePhilox4_32_10m
.visible .entry _Z8init_rngP24curandStatePhilox4_32_10m(
	.param .u64 .ptr .align 1 _Z8init_rngP24curandStatePhilox4_32_10m_param_0,
	.param .u64 _Z8init_rngP24curandStatePhilox4_32_10m_param_1
)
{
	.reg .pred 	%p<2>;
	.reg .b32 	%r<108>;
	.reg .b64 	%rd<7>;

	ld.param.u64 	%rd1, [_Z8init_rngP24curandStatePhilox4_32_10m_param_0];
	ld.param.u64 	%rd2, [_Z8init_rngP24curandStatePhilox4_32_10m_param_1];
	mov.u32 	%r2, %ctaid.x;
	mov.u32 	%r3, %ntid.x;
	mov.u32 	%r4, %tid.x;
	mad.lo.s32 	%r1, %r2, %r3, %r4;
	setp.gt.s32 	%p1, %r1, 999;
	@%p1 bra 	$L__BB2_2;
	cvta.to.global.u64 	%rd3, %rd1;
	mul.wide.s32 	%rd4, %r1, 64;
	add.s64 	%rd5, %rd3, %rd4;
	cvt.u32.u64 	%r5, %rd2;
	{ .reg .b32 tmp; mov.b64 {tmp, %r6}, %rd2; }
	mov.b64 	{%r7, %r8}, %rd2;
	mov.b32 	%r9, 0;
	st.global.v4.u32 	[%rd5+32], {%r7, %r8, %r9, %r9};
	st.global.v2.u32 	[%rd5+48], {%r9, %r9};
	mov.b64 	%rd6, 0;
	st.global.u64 	[%rd5+56], %rd6;
	shr.s32 	%r10, %r1, 31;
	mov.b32 	%r11, -766435501;
	mul.hi.u32 	%r12, %r11, %r9;
	mov.b32 	%r13, -845247145;
	mul.hi.u32 	%r14, %r13, %r1;
	mul.lo.s32 	%r15, %r1, -845247145;
	xor.b32  	%r16, %r14, %r5;
	xor.b32  	%r17, %r12, %r10;
	xor.b32  	%r18, %r17, %r6;
	add.s32 	%r19, %r5, -1640531527;
	add.s32 	%r20, %r6, -1150833019;
	mul.hi.u32 	%r21, %r11, %r16;
	mul.lo.s32 	%r22, %r16, -766435501;
	mul.hi.u32 	%r23, %r13, %r18;
	mul.lo.s32 	%r24, %r18, -845247145;
	xor.b32  	%r25, %r15, %r23;
	xor.b32  	%r26, %r25, %r19;
	xor.b32  	%r27, %r20, %r21;
	add.s32 	%r28, %r5, 1013904242;
	add.s32 	%r29, %r6, 1993301258;
	mul.hi.u32 	%r30, %r11, %r26;
	mul.lo.s32 	%r31, %r26, -766435501;
	mul.hi.u32 	%r32, %r13, %r27;
	mul.lo.s32 	%r33, %r27, -845247145;
	xor.b32  	%r34, %r24, %r28;
	xor.b32  	%r35, %r34, %r32;
	xor.b32  	%r36, %r22, %r29;
	xor.b32  	%r37, %r36, %r30;
	add.s32 	%r38, %r5, -626627285;
	add.s32 	%r39, %r6, 842468239;
	mul.hi.u32 	%r40, %r11, %r35;
	mul.lo.s32 	%r41, %r35, -766435501;
	mul.hi.u32 	%r42, %r13, %r37;
	mul.lo.s32 	%r43, %r37, -845247145;
	xor.b32  	%r44, %r33, %r38;
	xor.b32  	%r45, %r44, %r42;
	xor.b32  	%r46, %r31, %r39;
	xor.b32  	%r47, %r46, %r40;
	add.s32 	%r48, %r5, 2027808484;
	add.s32 	%r49, %r6, -308364780;
	mul.hi.u32 	%r50, %r11, %r45;
	mul.lo.s32 	%r51, %r45, -766435501;
	mul.hi.u32 	%r52, %r13, %r47;
	mul.lo.s32 	%r53, %r47, -845247145;
	xor.b32  	%r54, %r43, %r48;
	xor.b32  	%r55, %r54, %r52;
	xor.b32  	%r56, %r41, %r49;
	xor.b32  	%r57, %r56, %r50;
	add.s32 	%r58, %r5, 387276957;
	add.s32 	%r59, %r6, -1459197799;
	mul.hi.u32 	%r60, %r11, %r55;
	mul.lo.s32 	%r61, %r55, -766435501;
	mul.hi.u32 	%r62, %r13, %r57;
	mul.lo.s32 	%r63, %r57, -845247145;
	xor.b32  	%r64, %r53, %r58;
	xor.b32  	%r65, %r64, %r62;
	xor.b32  	%r66, %r51, %r59;
	xor.b32  	%r67, %r66, %r60;
	add.s32 	%r68, %r5, -1253254570;
	add.s32 	%r69, %r6, 1684936478;
	mul.hi.u32 	%r70, %r11, %r65;
	mul.lo.s32 	%r71, %r65, -766435501;
	mul.hi.u32 	%r72, %r13, %r67;
	mul.lo.s32 	%r73, %r67, -845247145;
	xor.b32  	%r74, %r63, %r68;
	xor.b32  	%r75, %r74, %r72;
	xor.b32  	%r76, %r61, %r69;
	xor.b32  	%r77, %r76, %r70;
	add.s32 	%r78, %r5, 1401181199;
	add.s32 	%r79, %r6, 534103459;
	mul.hi.u32 	%r80, %r11, %r75;
	mul.lo.s32 	%r81, %r75, -766435501;
	mul.hi.u32 	%r82, %r13, %r77;
	mul.lo.s32 	%r83, %r77, -845247145;
	xor.b32  	%r84, %r73, %r78;
	xor.b32  	%r85, %r84, %r82;
	xor.b32  	%r86, %r71, %r79;
	xor.b32  	%r87, %r86, %r80;
	add.s32 	%r88, %r5, -239350328;
	add.s32 	%r89, %r6, -616729560;
	mul.hi.u32 	%r90, %r11, %r85;
	mul.lo.s32 	%r91, %r85, -766435501;
	mul.hi.u32 	%r92, %r13, %r87;
	mul.lo.s32 	%r93, %r87, -845247145;
	xor.b32  	%r94, %r83, %r88;
	xor.b32  	%r95, %r94, %r92;
	xor.b32  	%r96, %r81, %r89;
	xor.b32  	%r97, %r96, %r90;
	add.s32 	%r98, %r5, -1879881855;
	add.s32 	%r99, %r6, -1767562579;
	mul.hi.u32 	%r100, %r11, %r95;
	mul.lo.s32 	%r101, %r95, -766435501;
	mul.hi.u32 	%r102, %r13, %r97;
	mul.lo.s32 	%r103, %r97, -845247145;
	xor.b32  	%r104, %r93, %r98;
	xor.b32  	%r105, %r104, %r102;
	xor.b32  	%r106, %r91, %r99;
	xor.b32  	%r107, %r106, %r100;
	st.global.v4.u32 	[%rd5], {%r9, %r9, %r1, %r10};
	st.global.v4.u32 	[%rd5+16], {%r105, %r103, %r107, %r101};
$L__BB2_2:
	ret;

}


// ===== COMPILED SASS (sm_100) =====

	.target	sm_100

	.elftype	@"ET_EXEC"


//--------------------- .note.nv.tkinfo           --------------------------
	.section	.note.nv.tkinfo,"",@"SHT_NOTE"
	.sectionflags	@"SHF_NOTE_NV_TKINFO"
	.tkinfo
        /*0018*/ 	.word	0x00000002
        /*0030*/ 	.string	""
        /*0030*/ 	.string	"ptxas"
        /*0030*/ 	.string	"Cuda compilation tools, release 13.0, V13.0.88"
        /*0030*/ 	.string	"Build cuda_13.0.r13.0/compiler.36424714_0"
        /*0030*/ 	.string	"-arch sm_100 -m 64 "



//--------------------- .note.nv.cuinfo           --------------------------
	.section	.note.nv.cuinfo,"",@"SHT_NOTE"
	.sectionflags	@"SHF_NOTE_NV_CUINFO"
        /*0018*/ 	.short	0x0002
        /*001a*/ 	.short	0x0064
        /*001c*/ 	.short	0x0082
	.zero		2


//--------------------- .nv.info                  --------------------------
	.section	.nv.info,"",@"SHT_CUDA_INFO"
	.align	4


	//----- nvinfo : EIATTR_REGCOUNT
	.align		4
        /*0000*/ 	.byte	0x04, 0x2f
        /*0002*/ 	.short	(.L_10 - .L_9)
	.align		4
.L_9:
        /*0004*/ 	.word	index@(_Z11free_streamP14ParticleSystem)
        /*0008*/ 	.word	0x00000021


	//----- nvinfo : EIATTR_FRAME_SIZE
	.align		4
.L_10:
        /*000c*/ 	.byte	0x04, 0x11
        /*000e*/ 	.short	(.L_12 - .L_11)
	.align		4
.L_11:
        /*0010*/ 	.word	index@($__internal_5_$__cuda_sm20_dsqrt_rn_f64_mediumpath_v1)
        /*0014*/ 	.word	0x00000000


	//----- nvinfo : EIATTR_FRAME_SIZE
	.align		4
.L_12:
        /*0018*/ 	.byte	0x04, 0x11
        /*001a*/ 	.short	(.L_14 - .L_13)
	.align		4
.L_13:
        /*001c*/ 	.word	index@($__internal_4_$__cuda_sm20_div_rn_f64_full)
        /*0020*/ 	.word	0x00000000


	//----- nvinfo : EIATTR_FRAME_SIZE
	.align		4
.L_14:
        /*0024*/ 	.byte	0x04, 0x11
        /*0026*/ 	.short	(.L_16 - .L_15)
	.align		4
.L_15:
        /*0028*/ 	.word	index@($__internal_3_$__cuda_sm20_dblrcp_rn_slowpath_v3)
        /*002c*/ 	.word	0x00000000


	//----- nvinfo : EIATTR_FRAME_SIZE
	.align		4
.L_16:
        /*0030*/ 	.byte	0x04, 0x11
        /*0032*/ 	.short	(.L_18 - .L_17)
	.align		4
.L_17:
        /*0034*/ 	.word	index@(_Z11free_streamP14ParticleSystem)
        /*0038*/ 	.word	0x00000000


	//----- nvinfo : EIATTR_REGCOUNT
	.align		4
.L_18:
        /*003c*/ 	.byte	0x04, 0x2f
        /*003e*/ 	.short	(.L_20 - .L_19)
	.align		4
.L_19:
        /*0040*/ 	.word	index@(_Z19collide_monte_carloP14ParticleSystemP24curandStatePhilox4_32_10i)
        /*0044*/ 	.word	0x0000002e


	//----- nvinfo : EIATTR_FRAME_SIZE
	.align		4
.L_20:
        /*0048*/ 	.byte	0x04, 0x11
        /*004a*/ 	.short	(.L_22 - .L_21)
	.align		4
.L_21:
        /*004c*/ 	.word	index@($__internal_2_$__cuda_sm20_dsqrt_rn_f64_mediumpath_v1)
        /*0050*/ 	.word	0x00000000


	//----- nvinfo : EIATTR_FRAME_SIZE
	.align		4
.L_22:
        /*0054*/ 	.byte	0x04, 0x11
        /*0056*/ 	.short	(.L_24 - .L_23)
	.align		4
.L_23:
        /*0058*/ 	.word	index@($__internal_1_$__cuda_sm20_div_rn_f64_full)
        /*005c*/ 	.word	0x00000000


	//----- nvinfo : EIATTR_FRAME_SIZE
	.align		4
.L_24:
        /*0060*/ 	.byte	0x04, 0x11
        /*0062*/ 	.short	(.L_26 - .L_25)
	.align		4
.L_25:
        /*0064*/ 	.word	index@($__internal_0_$__cuda_sm20_dblrcp_rn_slowpath_v3)
        /*0068*/ 	.word	0x00000000


	//----- nvinfo : EIATTR_FRAME_SIZE
	.align		4
.L_26:
        /*006c*/ 	.byte	0x04, 0x11
        /*006e*/ 	.short	(.L_28 - .L_27)
	.align		4
.L_27:
        /*0070*/ 	.word	index@(_Z19collide_monte_carloP14ParticleSystemP24curandStatePhilox4_32_10i)
        /*0074*/ 	.word	0x00000000


	//----- nvinfo : EIATTR_REGCOUNT
	.align		4
.L_28:
        /*0078*/ 	.byte	0x04, 0x2f
        /*007a*/ 	.short	(.L_30 - .L_29)
	.align		4
.L_29:
        /*007c*/ 	.word	index@(_Z8init_rngP24curandStatePhilox4_32_10m)
        /*0080*/ 	.word	0x00000018


	//----- nvinfo : EIATTR_FRAME_SIZE
	.align		4
.L_30:
        /*0084*/ 	.byte	0x04, 0x11
        /*0086*/ 	.short	(.L_32 - .L_31)
	.align		4
.L_31:
        /*0088*/ 	.word	index@(_Z8init_rngP24curandStatePhilox4_32_10m)
        /*008c*/ 	.word	0x00000000


	//----- nvinfo : EIATTR_MIN_STACK_SIZE
	.align		4
.L_32:
        /*0090*/ 	.byte	0x04, 0x12
        /*0092*/ 	.short	(.L_34 - .L_33)
	.align		4
.L_33:
        /*0094*/ 	.word	index@(_Z8init_rngP24curandStatePhilox4_32_10m)
        /*0098*/ 	.word	0x00000000


	//----- nvinfo : EIATTR_MIN_STACK_SIZE
	.align		4
.L_34:
        /*009c*/ 	.byte	0x04, 0x12
        /*009e*/ 	.short	(.L_36 - .L_35)
	.align		4
.L_35:
        /*00a0*/ 	.word	index@(_Z19collide_monte_carloP14ParticleSystemP24curandStatePhilox4_32_10i)
        /*00a4*/ 	.word	0x00000000


	//----- nvinfo : EIATTR_MIN_STACK_SIZE
	.align		4
.L_36:
        /*00a8*/ 	.byte	0x04, 0x12
        /*00aa*/ 	.short	(.L_38 - .L_37)
	.align		4
.L_37:
        /*00ac*/ 	.word	index@(_Z11free_streamP14ParticleSystem)
        /*00b0*/ 	.word	0x00000000
.L_38:


//--------------------- .nv.compat                --------------------------
	.section	.nv.compat,"",@"SHT_CUDA_COMPAT_INFO"
	.align	4
        /*0000*/ 	.byte	0x02, 0x09, 0x00, 0x00, 0x02, 0x02, 0x01, 0x00, 0x02, 0x05, 0x05, 0x00, 0x03, 0x07, 0x01, 0x01
        /*0010*/ 	.byte	0x02, 0x03, 0x00, 0x00, 0x02, 0x06, 0x01, 0x00, 0x04, 0x0b, 0x08, 0x00, 0x01, 0x00, 0x00, 0x00
        /*0020*/ 	.byte	0x00, 0x00, 0x00, 0x00


//--------------------- .nv.info._Z8init_rngP24curandStatePhilox4_32_10m --------------------------
	.section	.nv.info._Z8init_rngP24curandStatePhilox4_32_10m,"",@"SHT_CUDA_INFO"
	.sectionflags	@""
	.align	4


	//----- nvinfo : EIATTR_CUDA_API_VERSION
	.align		4
        /*0000*/ 	.byte	0x04, 0x37
        /*0002*/ 	.short	(.L_40 - .L_39)
.L_39:
        /*0004*/ 	.word	0x00000082


	//----- nvinfo : EIATTR_KPARAM_INFO
	.align		4
.L_40:
        /*0008*/ 	.byte	0x04, 0x17
        /*000a*/ 	.short	(.L_42 - .L_41)
.L_41:
        /*000c*/ 	.word	0x00000000
        /*0010*/ 	.short	0x0001
        /*0012*/ 	.short	0x0008
        /*0014*/ 	.byte	0x00, 0xf0, 0x21, 0x00


	//----- nvinfo : EIATTR_KPARAM_INFO
	.align		4
.L_42:
        /*0018*/ 	.byte	0x04, 0x17
        /*001a*/ 	.short	(.L_44 - .L_43)
.L_43:
        /*001c*/ 	.word	0x00000000
        /*0020*/ 	.short	0x0000
        /*0022*/ 	.short	0x0000
        /*0024*/ 	.byte	0x00, 0xf5, 0x21, 0x00


	//----- nvinfo : EIATTR_SPARSE_MMA_MASK
	.align		4
.L_44:
        /*0028*/ 	.byte	0x03, 0x50
        /*002a*/ 	.short	0x0000


	//----- nvinfo : EIATTR_MAXREG_COUNT
	.align		4
        /*002c*/ 	.byte	0x03, 0x1b
        /*002e*/ 	.short	0x00ff


	//----- nvinfo : EIATTR_MERCURY_ISA_VERSION
	.align		4
        /*0030*/ 	.byte	0x03, 0x5f
        /*0032*/ 	.short	0x0101


	//----- nvinfo : EIATTR_VRC_CTA_INIT_COUNT
	.align		4
        /*0034*/ 	.byte	0x02, 0x4a
	.zero		1
	.zero		1


	//----- nvinfo : EIATTR_EXIT_INSTR_OFFSETS
	.align		4
        /*0038*/ 	.byte	0x04, 0x1c
        /*003a*/ 	.short	(.L_46 - .L_45)


	//   ....[0]....
.L_45:
        /*003c*/ 	.word	0x00000060


	//   ....[1]....
        /*0040*/ 	.word	0x00000500


	//----- nvinfo : EIATTR_CBANK_PARAM_SIZE
	.align		4
.L_46:
        /*0044*/ 	.byte	0x03, 0x19
        /*0046*/ 	.short	0x0010


	//----- nvinfo : EIATTR_PARAM_CBANK
	.align		4
        /*0048*/ 	.byte	0x04, 0x0a
        /*004a*/ 	.short	(.L_48 - .L_47)
	.align		4
.L_47:
        /*004c*/ 	.word	index@(.nv.constant0._Z8init_rngP24curandStatePhilox4_32_10m)
        /*0050*/ 	.short	0x0380
        /*0052*/ 	.short	0x0010


	//----- nvinfo : EIATTR_SW_WAR
	.align		4
.L_48:
        /*0054*/ 	.byte	0x04, 0x36
        /*0056*/ 	.short	(.L_50 - .L_49)
.L_49:
        /*0058*/ 	.word	0x00000008
.L_50:


//--------------------- .nv.info._Z19collide_monte_carloP14ParticleSystemP24curandStatePhilox4_32_10i --------------------------
	.section	.nv.info._Z19collide_monte_carloP14ParticleSystemP24curandStatePhilox4_32_10i,"",@"SHT_CUDA_INFO"
	.sectionflags	@""
	.align	4


	//----- nvinfo : EIATTR_CUDA_API_VERSION
	.align		4
        /*0000*/ 	.byte	0x04, 0x37
        /*0002*/ 	.short	(.L_52 - .L_51)
.L_51:
        /*0004*/ 	.word	0x00000082


	//----- nvinfo : EIATTR_KPARAM_INFO
	.align		4
.L_52:
        /*0008*/ 	.byte	0x04, 0x17
        /*000a*/ 	.short	(.L_54 - .L_53)
.L_53:
        /*000c*/ 	.word	0x00000000
        /*0010*/ 	.short	0x0002
        /*0012*/ 	.short	0x0010
        /*0014*/ 	.byte	0x00, 0xf0, 0x11, 0x00


	//----- nvinfo : EIATTR_KPARAM_INFO
	.align		4
.L_54:
        /*0018*/ 	.byte	0x04, 0x17
        /*001a*/ 	.short	(.L_56 - .L_55)
.L_55:
        /*001c*/ 	.word	0x00000000
        /*0020*/ 	.short	0x0001
        /*0022*/ 	.short	0x0008
        /*0024*/ 	.byte	0x00, 0xf5, 0x21, 0x00


	//----- nvinfo : EIATTR_KPARAM_INFO
	.align		4
.L_56:
        /*0028*/ 	.byte	0x04, 0x17
        /*002a*/ 	.short	(.L_58 - .L_57)
.L_57:
        /*002c*/ 	.word	0x00000000
        /*0030*/ 	.short	0x0000
        /*0032*/ 	.short	0x0000
        /*0034*/ 	.byte	0x00, 0xf5, 0x21, 0x00


	//----- nvinfo : EIATTR_SPARSE_MMA_MASK
	.align		4
.L_58:
        /*0038*/ 	.byte	0x03, 0x50
        /*003a*/ 	.short	0x0000


	//----- nvinfo : EIATTR_MAXREG_COUNT
	.align		4
        /*003c*/ 	.byte	0x03, 0x1b
        /*003e*/ 	.short	0x00ff


	//----- nvinfo : EIATTR_MERCURY_ISA_VERSION
	.align		4
        /*0040*/ 	.byte	0x03, 0x5f
        /*0042*/ 	.short	0x0101


	//----- nvinfo : EIATTR_INT_WARP_WIDE_INSTR_OFFSETS
	.align		4
        /*0044*/ 	.byte	0x04, 0x31
        /*0046*/ 	.short	(.L_60 - .L_59)


	//   ....[0]....
.L_59:
        /*0048*/ 	.word	0x00007420


	//----- nvinfo : EIATTR_VRC_CTA_INIT_COUNT
	.align		4
.L_60:
        /*004c*/ 	.byte	0x02, 0x4a
	.zero		1
	.zero		1


	//----- nvinfo : EIATTR_EXIT_INSTR_OFFSETS
	.align		4
        /*0050*/ 	.byte	0x04, 0x1c
        /*0052*/ 	.short	(.L_62 - .L_61)


	//   ....[0]....
.L_61:
        /*0054*/ 	.word	0x00000060


	//   ....[1]....
        /*0058*/ 	.word	0x000000e0


	//   ....[2]....
        /*005c*/ 	.word	0x000013c0


	//   ....[3]....
        /*0060*/ 	.word	0x000074c0


	//----- nvinfo : EIATTR_INDIRECT_BRANCH_TARGETS
	.align		4
.L_62:
        /*0064*/ 	.byte	0x04, 0x34
        /*0066*/ 	.short	(.L_64 - .L_63)


	//   ....[0]....
.L_63:
        /*0068*/ 	.word	.L_x_129@srel
        /*006c*/ 	.short	0x0
        /*006e*/ 	.short	0x0
        /*0070*/ 	.word	0x3
        /*0074*/ 	.word	.L_x_130@srel
        /*0078*/ 	.word	.L_x_131@srel
        /*007c*/ 	.word	.L_x_132@srel


	//----- nvinfo : EIATTR_CRS_STACK_SIZE
	.align		4
.L_64:
        /*0080*/ 	.byte	0x04, 0x1e
        /*0082*/ 	.short	(.L_66 - .L_65)
.L_65:
        /*0084*/ 	.word	0x00000000


	//----- nvinfo : EIATTR_CBANK_PARAM_SIZE
	.align		4
.L_66:
        /*0088*/ 	.byte	0x03, 0x19
        /*008a*/ 	.short	0x0014


	//----- nvinfo : EIATTR_PARAM_CBANK
	.align		4
        /*008c*/ 	.byte	0x04, 0x0a
        /*008e*/ 	.short	(.L_68 - .L_67)
	.align		4
.L_67:
        /*0090*/ 	.word	index@(.nv.constant0._Z19collide_monte_carloP14ParticleSystemP24curandStatePhilox4_32_10i)
        /*0094*/ 	.short	0x0380
        /*0096*/ 	.short	0x0014


	//----- nvinfo : EIATTR_SW_WAR
	.align		4
.L_68:
        /*0098*/ 	.byte	0x04, 0x36
        /*009a*/ 	.short	(.L_70 - .L_69)
.L_69:
        /*009c*/ 	.word	0x00000008
.L_70:


//--------------------- .nv.info._Z11free_streamP14ParticleSystem --------------------------
	.section	.nv.info._Z11free_streamP14ParticleSystem,"",@"SHT_CUDA_INFO"
	.sectionflags	@""
	.align	4


	//----- nvinfo : EIATTR_CUDA_API_VERSION
	.align		4
        /*0000*/ 	.byte	0x04, 0x37
        /*0002*/ 	.short	(.L_72 - .L_71)
.L_71:
        /*0004*/ 	.word	0x00000082


	//----- nvinfo : EIATTR_KPARAM_INFO
	.align		4
.L_72:
        /*0008*/ 	.byte	0x04, 0x17
        /*000a*/ 	.short	(.L_74 - .L_73)
.L_73:
        /*000c*/ 	.word	0x00000000
        /*0010*/ 	.short	0x0000
        /*0012*/ 	.short	0x0000
        /*0014*/ 	.byte	0x00, 0xf5, 0x21, 0x00


	//----- nvinfo : EIATTR_SPARSE_MMA_MASK
	.align		4
.L_74:
        /*0018*/ 	.byte	0x03, 0x50
        /*001a*/ 	.short	0x0000


	//----- nvinfo : EIATTR_MAXREG_COUNT
	.align		4
        /*001c*/ 	.byte	0x03, 0x1b
        /*001e*/ 	.short	0x00ff


	//----- nvinfo : EIATTR_MERCURY_ISA_VERSION
	.align		4
        /*0020*/ 	.byte	0x03, 0x5f
        /*0022*/ 	.short	0x0101


	//----- nvinfo : EIATTR_VRC_CTA_INIT_COUNT
	.align		4
        /*0024*/ 	.byte	0x02, 0x4a
	.zero		1
	.zero		1


	//----- nvinfo : EIATTR_EXIT_INSTR_OFFSETS
	.align		4
        /*0028*/ 	.byte	0x04, 0x1c
        /*002a*/ 	.short	(.L_76 - .L_75)


	//   ....[0]....
.L_75:
        /*002c*/ 	.word	0x00000060


	//   ....[1]....
        /*0030*/ 	.word	0x000006c0


	//----- nvinfo : EIATTR_CRS_STACK_SIZE
	.align		4
.L_76:
        /*0034*/ 	.byte	0x04, 0x1e
        /*0036*/ 	.short	(.L_78 - .L_77)
.L_77:
        /*0038*/ 	.word	0x00000000


	//----- nvinfo : EIATTR_CBANK_PARAM_SIZE
	.align		4
.L_78:
        /*003c*/ 	.byte	0x03, 0x19
        /*003e*/ 	.short	0x0008


	//----- nvinfo : EIATTR_PARAM_CBANK
	.align		4
        /*0040*/ 	.byte	0x04, 0x0a
        /*0042*/ 	.short	(.L_80 - .L_79)
	.align		4
.L_79:
        /*0044*/ 	.word	index@(.nv.constant0._Z11free_streamP14ParticleSystem)
        /*0048*/ 	.short	0x0380
        /*004a*/ 	.short	0x0008


	//----- nvinfo : EIATTR_SW_WAR
	.align		4
.L_80:
        /*004c*/ 	.byte	0x04, 0x36
        /*004e*/ 	.short	(.L_82 - .L_81)
.L_81:
        /*0050*/ 	.word	0x00000008
.L_82:


//--------------------- .nv.callgraph             --------------------------
	.section	.nv.callgraph,"",@"SHT_CUDA_CALLGRAPH"
	.align	4
	.sectionentsize	8
	.align		4
        /*0000*/ 	.word	0x00000000
	.align		4
        /*0004*/ 	.word	0xffffffff
	.align		4
        /*0008*/ 	.word	0x00000000
	.align		4
        /*000c*/ 	.word	0xfffffffe
	.align		4
        /*0010*/ 	.word	0x00000000
	.align		4
        /*0014*/ 	.word	0xfffffffd
	.align		4
        /*0018*/ 	.word	0x00000000
	.align		4
        /*001c*/ 	.word	0xfffffffc


//--------------------- .nv.constant4             --------------------------
	.section	.nv.constant4,"a",@progbits
	.align	8
	.align		8
.nv.constant4:
        /*0000*/ 	.dword	precalc_xorwow_matrix
	.align		8
        /*0008*/ 	.dword	precalc_xorwow_offset_matrix
	.align		8
        /*0010*/ 	.dword	mrg32k3aM1
	.align		8
        /*0018*/ 	.dword	mrg32k3aM2
	.align		8
        /*0020*/ 	.dword	mrg32k3aM1SubSeq
	.align		8
        /*0028*/ 	.dword	mrg32k3aM2SubSeq
	.align		8
        /*0030*/ 	.dword	mrg32k3aM1Seq
	.align		8
        /*0038*/ 	.dword	mrg32k3aM2Seq


//--------------------- .nv.constant3             --------------------------
	.section	.nv.constant3,"a",@progbits
	.align	8
.nv.constant3:
	.type		__cr_lgamma_table,@object
	.size		__cr_lgamma_table,(.L_8 - __cr_lgamma_table)
__cr_lgamma_table:
        /*0000*/ 	.byte	0x00, 0x00, 0x00, 0x00, 0x00, 0x00, 0x00, 0x00, 0x00, 0x00, 0x00, 0x00, 0x00, 0x00, 0x00, 0x00
        /*0010*/ 	.byte	0xef, 0x39, 0xfa, 0xfe, 0x42, 0x2e, 0xe6, 0x3f, 0x02, 0x20, 0x2a, 0xfa, 0x0b, 0xab, 0xfc, 0x3f
        /*0020*/ 	.byte	0xf9, 0x2c, 0x92, 0x7c, 0xa7, 0x6c, 0x09, 0x40, 0xc9, 0x79, 0x44, 0x3c, 0x64, 0x26, 0x13, 0x40
        /*0030*/ 	.byte	0xca, 0x01, 0xcf, 0x3a, 0x27, 0x51, 0x1a, 0x40, 0x30, 0xcc, 0x2d, 0xf3, 0xe1, 0x0c, 0x21, 0x40
        /*0040*/ 	.byte	0x0d, 0xb7, 0xfc, 0x82, 0x8e, 0x35, 0x25, 0x40
.L_8:


//--------------------- .nv.constant2._Z19collide_monte_carloP14ParticleSystemP24curandStatePhilox4_32_10i --------------------------
	.section	.nv.constant2._Z19collide_monte_carloP14ParticleSystemP24curandStatePhilox4_32_10i,"a",@progbits
	.sectionflags	@""
	.align	4
.nv.constant2._Z19collide_monte_carloP14ParticleSystemP24curandStatePhilox4_32_10i:
        /*0000*/ 	.byte	0x30, 0x0d, 0x00, 0x00, 0x50, 0x0d, 0x00, 0x00, 0x10, 0x0d, 0x00, 0x00


//--------------------- .text._Z8init_rngP24curandStatePhilox4_32_10m --------------------------
	.section	.text._Z8init_rngP24curandStatePhilox4_32_10m,"ax",@progbits
	.align	128
        .global         _Z8init_rngP24curandStatePhilox4_32_10m
        .type           _Z8init_rngP24curandStatePhilox4_32_10m,@function
        .size           _Z8init_rngP24curandStatePhilox4_32_10m,(.L_x_139 - _Z8init_rngP24curandStatePhilox4_32_10m)
        .other          _Z8init_rngP24curandStatePhilox4_32_10m,@"STO_CUDA_ENTRY STV_DEFAULT"
_Z8init_rngP24curandStatePhilox4_32_10m:
.text._Z8init_rngP24curandStatePhilox4_32_10m:
[----:B------:R-:W-:Y:S01]  /*0000*/  LDC R1, c[0x0][0x37c] ;  /* 0x0000df00ff017b82 */ /* 0x000fe20000000800 */
[----:B------:R-:W0:Y:S07]  /*0010*/  S2R R3, SR_TID.X ;  /* 0x0000000000037919 */ /* 0x000e2e0000002100 */
[----:B------:R-:W0:Y:S08]  /*0020*/  S2UR UR4, SR_CTAID.X ;  /* 0x00000000000479c3 */ /* 0x000e300000002500 */
[----:B------:R-:W0:Y:S02]  /*0030*/  LDC R6, c[0x0][0x360] ;  /* 0x0000d800ff067b82 */ /* 0x000e240000000800 */
[----:B0-----:R-:W-:-:S05]  /*0040*/  IMAD R6, R6, UR4, R3 ;  /* 0x0000000406067c24 */ /* 0x001fca000f8e0203 */
[----:B------:R-:W-:-:S13]  /*0050*/  ISETP.GT.AND P0, PT, R6, 0x3e7, PT ;  /* 0x000003e70600780c */ /* 0x000fda0003f04270 */
[----:B------:R-:W-:Y:S05]  /*0060*/  @P0 EXIT ;  /* 0x000000000000094d */ /* 0x000fea0003800000 */
[----:B------:R-:W0:Y:S01]  /*0070*/  LDC.64 R2, c[0x0][0x388] ;  /* 0x0000e200ff027b82 */ /* 0x000e220000000a00 */
[----:B------:R-:W-:Y:S01]  /*0080*/  IMAD.WIDE.U32 R10, R6, -0x326172a9, RZ ;  /* 0xcd9e8d57060a7825 */ /* 0x000fe200078e00ff */
[----:B------:R-:W-:Y:S01]  /*0090*/  SHF.R.S32.HI R7, RZ, 0x1f, R6 ;  /* 0x0000001fff077819 */ /* 0x000fe20000011406 */
[----:B------:R-:W1:Y:S03]  /*00a0*/  LDCU.64 UR4, c[0x0][0x358] ;  /* 0x00006b00ff0477ac */ /* 0x000e660008000a00 */
[----:B0-----:R-:W-:Y:S01]  /*00b0*/  LOP3.LUT R4, R11, R2, RZ, 0x3c, !PT ;  /* 0x000000020b047212 */ /* 0x001fe200078e3cff */
[----:B------:R-:W-:Y:S01]  /*00c0*/  VIADD R9, R3, 0xbb67ae85 ;  /* 0xbb67ae8503097836 */ /* 0x000fe20000000000 */
[----:B------:R-:W-:Y:S02]  /*00d0*/  LOP3.LUT R12, R7, R3, RZ, 0x3c, !PT ;  /* 0x00000003070c7212 */ /* 0x000fe400078e3cff */
[----:B------:R-:W-:Y:S01]  /*00e0*/  IADD3 R11, PT, PT, R2, 0x3c6ef372, RZ ;  /* 0x3c6ef372020b7810 */ /* 0x000fe20007ffe0ff */
[----:B------:R-:W-:-:S04]  /*00f0*/  IMAD.WIDE.U32 R4, R4, -0x2daee0ad, RZ ;  /* 0xd2511f5304047825 */ /* 0x000fc800078e00ff */
[----:B------:R-:W-:Y:S01]  /*0100*/  IMAD.WIDE.U32 R12, R12, -0x326172a9, RZ ;  /* 0xcd9e8d570c0c7825 */ /* 0x000fe200078e00ff */
[----:B------:R-:W-:-:S03]  /*0110*/  LOP3.LUT R9, R9, R5, RZ, 0x3c, !PT ;  /* 0x0000000509097212 */ /* 0x000fc600078e3cff */
[----:B------:R-:W-:Y:S02]  /*0120*/  VIADD R5, R2, 0x9e3779b9 ;  /* 0x9e3779b902057836 */ /* 0x000fe40000000000 */
[----:B------:R-:W-:-:S03]  /*0130*/  IMAD.WIDE.U32 R8, R9, -0x326172a9, RZ ;  /* 0xcd9e8d5709087825 */ /* 0x000fc600078e00ff */
[----:B------:R-:W-:Y:S02]  /*0140*/  LOP3.LUT R5, R5, R10, R13, 0x96, !PT ;  /* 0x0000000a05057212 */ /* 0x000fe400078e960d */
[----:B------:R-:W-:Y:S01]  /*0150*/  LOP3.LUT R11, R9, R12, R11, 0x96, !PT ;  /* 0x0000000c090b7212 */ /* 0x000fe200078e960b */
[----:B------:R-:W-:Y:S02]  /*0160*/  VIADD R9, R3, 0x76cf5d0a ;  /* 0x76cf5d0a03097836 */ /* 0x000fe40000000000 */
[----:B------:R-:W-:Y:S01]  /*0170*/  IMAD.WIDE.U32 R12, R5, -0x2daee0ad, RZ ;  /* 0xd2511f53050c7825 */ /* 0x000fe200078e00ff */
[----:B------:R-:W-:-:S03]  /*0180*/  IADD3 R5, PT, PT, R3, 0x32370b8f, RZ ;  /* 0x32370b8f03057810 */ /* 0x000fc60007ffe0ff */
[----:B------:R-:W-:Y:S01]  /*0190*/  IMAD.WIDE.U32 R10, R11, -0x2daee0ad, RZ ;  /* 0xd2511f530b0a7825 */ /* 0x000fe200078e00ff */
[----:B------:R-:W-:-:S04]  /*01a0*/  LOP3.LUT R9, R13, R4, R9, 0x96, !PT ;  /* 0x000000040d097212 */ /* 0x000fc800078e9609 */
[----:B------:R-:W-:Y:S01]  /*01b0*/  LOP3.LUT R5, R11, R12, R5, 0x96, !PT ;  /* 0x0000000c0b057212 */ /* 0x000fe200078e9605 */
[C---:B------:R-:W-:Y:S02]  /*01c0*/  VIADD R11, R2.reuse, 0xdaa66d2b ;  /* 0xdaa66d2b020b7836 */ /* 0x040fe40000000000 */
[----:B------:R-:W-:Y:S01]  /*01d0*/  IMAD.WIDE.U32 R12, R9, -0x326172a9, RZ ;  /* 0xcd9e8d57090c7825 */ /* 0x000fe200078e00ff */
[----:B------:R-:W-:-:S03]  /*01e0*/  IADD3 R9, PT, PT, R2, 0x78dde6e4, RZ ;  /* 0x78dde6e402097810 */ /* 0x000fc60007ffe0ff */
[----:B------:R-:W-:Y:S01]  /*01f0*/  IMAD.WIDE.U32 R4, R5, -0x326172a9, RZ ;  /* 0xcd9e8d5705047825 */ /* 0x000fe200078e00ff */
[----:B------:R-:W-:-:S04]  /*0200*/  LOP3.LUT R11, R13, R8, R11, 0x96, !PT ;  /* 0x000000080d0b7212 */ /* 0x000fc800078e960b */
[----:B------:R-:W-:Y:S01]  /*0210*/  LOP3.LUT R9, R5, R12, R9, 0x96, !PT ;  /* 0x0000000c05097212 */ /* 0x000fe200078e9609 */
[----:B------:R-:W-:Y:S02]  /*0220*/  VIADD R5, R3, 0xed9eba14 ;  /* 0xed9eba1403057836 */ /* 0x000fe40000000000 */
[----:B------:R-:W-:Y:S01]  /*0230*/  IMAD.WIDE.U32 R12, R11, -0x2daee0ad, RZ ;  /* 0xd2511f530b0c7825 */ /* 0x000fe200078e00ff */
[----:B------:R-:W-:-:S03]  /*0240*/  IADD3 R11, PT, PT, R3, -0x56f99767, RZ ;  /* 0xa9066899030b7810 */ /* 0x000fc60007ffe0ff */
[----:B------:R-:W-:Y:S01]  /*0250*/  IMAD.WIDE.U32 R8, R9, -0x2daee0ad, RZ ;  /* 0xd2511f5309087825 */ /* 0x000fe200078e00ff */
[----:B------:R-:W-:-:S04]  /*0260*/  LOP3.LUT R5, R13, R10, R5, 0x96, !PT ;  /* 0x0000000a0d057212 */ /* 0x000fc800078e9605 */
[----:B------:R-:W-:Y:S01]  /*0270*/  LOP3.LUT R11, R9, R12, R11, 0x96, !PT ;  /* 0x0000000c090b7212 */ /* 0x000fe200078e960b */
[C---:B------:R-:W-:Y:S02]  /*0280*/  VIADD R9, R2.reuse, 0x1715609d ;  /* 0x1715609d02097836 */ /* 0x040fe40000000000 */
[----:B------:R-:W-:Y:S01]  /*0290*/  IMAD.WIDE.U32 R12, R5, -0x326172a9, RZ ;  /* 0xcd9e8d57050c7825 */ /* 0x000fe200078e00ff */
[----:B------:R-:W-:-:S03]  /*02a0*/  IADD3 R5, PT, PT, R2, -0x4ab325aa, RZ ;  /* 0xb54cda5602057810 */ /* 0x000fc60007ffe0ff */
[----:B------:R-:W-:Y:S01]  /*02b0*/  IMAD.WIDE.U32 R10, R11, -0x326172a9, RZ ;  /* 0xcd9e8d570b0a7825 */ /* 0x000fe200078e00ff */
[----:B------:R-:W-:-:S04]  /*02c0*/  LOP3.LUT R9, R13, R4, R9, 0x96, !PT ;  /* 0x000000040d097212 */ /* 0x000fc800078e9609 */
[----:B------:R-:W-:Y:S01]  /*02d0*/  LOP3.LUT R5, R11, R12, R5, 0x96, !PT ;  /* 0x0000000c0b057212 */ /* 0x000fe200078e9605 */
[----:B------:R-:W-:Y:S02]  /*02e0*/  VIADD R11, R3, 0x646e171e ;  /* 0x646e171e030b7836 */ /* 0x000fe40000000000 */
[----:B------:R-:W-:Y:S01]  /*02f0*/  IMAD.WIDE.U32 R12, R9, -0x2daee0ad, RZ ;  /* 0xd2511f53090c7825 */ /* 0x000fe200078e00ff */
[----:B------:R-:W-:-:S03]  /*0300*/  IADD3 R9, PT, PT, R3, 0x1fd5c5a3, RZ ;  /* 0x1fd5c5a303097810 */ /* 0x000fc60007ffe0ff */
[----:B------:R-:W-:Y:S01]  /*0310*/  IMAD.WIDE.U32 R4, R5, -0x2daee0ad, RZ ;  /* 0xd2511f5305047825 */ /* 0x000fe200078e00ff */
[----:B------:R-:W-:-:S04]  /*0320*/  LOP3.LUT R11, R13, R8, R11, 0x96, !PT ;  /* 0x000000080d0b7212 */ /* 0x000fc800078e960b */
[----:B------:R-:W-:Y:S01]  /*0330*/  LOP3.LUT R12, R5, R12, R9, 0x96, !PT ;  /* 0x0000000c050c7212 */ /* 0x000fe200078e9609 */
[C---:B------:R-:W-:Y:S01]  /*0340*/  VIADD R5, R2.reuse, 0x5384540f ;  /* 0x5384540f02057836 */ /* 0x040fe20000000000 */
[----:B------:R-:W0:Y:S01]  /*0350*/  LDC.64 R8, c[0x0][0x380] ;  /* 0x0000e000ff087b82 */ /* 0x000e220000000a00 */
[----:B------:R-:W-:Y:S01]  /*0360*/  IMAD.WIDE.U32 R14, R11, -0x326172a9, RZ ;  /* 0xcd9e8d570b0e7825 */ /* 0x000fe200078e00ff */
[----:B------:R-:W-:-:S03]  /*0370*/  IADD3 R11, PT, PT, R2, -0xe443238, RZ ;  /* 0xf1bbcdc8020b7810 */ /* 0x000fc60007ffe0ff */
[----:B------:R-:W-:Y:S01]  /*0380*/  IMAD.WIDE.U32 R12, R12, -0x326172a9, RZ ;  /* 0xcd9e8d570c0c7825 */ /* 0x000fe200078e00ff */
[----:B------:R-:W-:-:S04]  /*0390*/  LOP3.LUT R5, R15, R10, R5, 0x96, !PT ;  /* 0x0000000a0f057212 */ /* 0x000fc800078e9605 */
[----:B------:R-:W-:Y:S01]  /*03a0*/  LOP3.LUT R16, R13, R14, R11, 0x96, !PT ;  /* 0x0000000e0d107212 */ /* 0x000fe200078e960b */
[----:B------:R-:W-:Y:S02]  /*03b0*/  VIADD R11, R3, 0xdb3d7428 ;  /* 0xdb3d7428030b7836 */ /* 0x000fe40000000000 */
[----:B------:R-:W-:Y:S01]  /*03c0*/  IMAD.WIDE.U32 R14, R5, -0x2daee0ad, RZ ;  /* 0xd2511f53050e7825 */ /* 0x000fe200078e00ff */
[----:B------:R-:W-:-:S03]  /*03d0*/  IADD3 R5, PT, PT, R3, -0x695add53, RZ ;  /* 0x96a522ad03057810 */ /* 0x000fc60007ffe0ff */
[----:B------:R-:W-:Y:S01]  /*03e0*/  IMAD.WIDE.U32 R16, R16, -0x2daee0ad, RZ ;  /* 0xd2511f5310107825 */ /* 0x000fe200078e00ff */
[----:B------:R-:W-:Y:S02]  /*03f0*/  LOP3.LUT R20, R15, R4, R11, 0x96, !PT ;  /* 0x000000040f147212 */ /* 0x000fe400078e960b */
[----:B------:R-:W-:Y:S01]  /*0400*/  CS2R R10, SRZ ;  /* 0x00000000000a7805 */ /* 0x000fe2000001ff00 */
[----:B------:R-:W-:Y:S01]  /*0410*/  VIADD R13, R2, 0x8ff34781 ;  /* 0x8ff34781020d7836 */ /* 0x000fe20000000000 */
[----:B------:R-:W-:Y:S01]  /*0420*/  LOP3.LUT R14, R17, R14, R5, 0x96, !PT ;  /* 0x0000000e110e7212 */ /* 0x000fe200078e9605 */
[----:B------:R-:W-:Y:S01]  /*0430*/  IMAD.WIDE.U32 R20, R20, -0x326172a9, RZ ;  /* 0xcd9e8d5714147825 */ /* 0x000fe200078e00ff */
[----:B------:R-:W-:Y:S02]  /*0440*/  CS2R R4, SRZ ;  /* 0x0000000000047805 */ /* 0x000fe4000001ff00 */
[----:B------:R-:W-:Y:S01]  /*0450*/  MOV R15, R16 ;  /* 0x00000010000f7202 */ /* 0x000fe20000000f00 */
[----:B0-----:R-:W-:Y:S01]  /*0460*/  IMAD.WIDE R18, R6, 0x40, R8 ;  /* 0x0000004006127825 */ /* 0x001fe200078e0208 */
[----:B------:R-:W-:-:S02]  /*0470*/  LOP3.LUT R12, R21, R12, R13, 0x96, !PT ;  /* 0x0000000c150c7212 */ /* 0x000fc400078e960d */
[----:B------:R-:W-:Y:S01]  /*0480*/  MOV R8, R2 ;  /* 0x0000000200087202 */ /* 0x000fe20000000f00 */
[----:B------:R-:W-:Y:S01]  /*0490*/  IMAD.MOV.U32 R9, RZ, RZ, R3 ;  /* 0x000000ffff097224 */ /* 0x000fe200078e0003 */
[----:B-1----:R-:W-:Y:S01]  /*04a0*/  STG.E.128 desc[UR4][R18.64], R4 ;  /* 0x0000000412007986 */ /* 0x002fe2000c101d04 */
[----:B------:R-:W-:-:S03]  /*04b0*/  IMAD.MOV.U32 R13, RZ, RZ, R20 ;  /* 0x000000ffff0d7224 */ /* 0x000fc600078e0014 */
[----:B------:R-:W-:Y:S04]  /*04c0*/  STG.E.128 desc[UR4][R18.64+0x20], R8 ;  /* 0x0000200812007986 */ /* 0x000fe8000c101d04 */
[----:B------:R-:W-:Y:S04]  /*04d0*/  STG.E.64 desc[UR4][R18.64+0x30], RZ ;  /* 0x000030ff12007986 */ /* 0x000fe8000c101b04 */
[----:B------:R-:W-:Y:S04]  /*04e0*/  STG.E.64 desc[UR4][R18.64+0x38], RZ ;  /* 0x000038ff12007986 */ /* 0x000fe8000c101b04 */
[----:B------:R-:W-:Y:S01]  /*04f0*/  STG.E.128 desc[UR4][R18.64+0x10], R12 ;  /* 0x0000100c12007986 */ /* 0x000fe2000c101d04 */
[----:B------:R-:W-:Y:S05]  /*0500*/  EXIT ;  /* 0x000000000000794d */ /* 0x000fea0003800000 */
.L_x_0:
[----:B------:R-:W-:-:S00]  /*0510*/  BRA `(.L_x_0) ;  /* 0xfffffffc00fc7947 */ /* 0x000fc0000383ffff */
[----:B------:R-:W-:-:S00]  /*0520*/  NOP ;  /* 0x0000000000007918 */ /* 0x000fc00000000000 */
        /* <DEDUP_REMOVED lines=13> */
.L_x_139:


//--------------------- .text._Z19collide_monte_carloP14ParticleSystemP24curandStatePhilox4_32_10i --------------------------
	.section	.text._Z19collide_monte_carloP14ParticleSystemP24curandStatePhilox4_32_10i,"ax",@progbits
	.align	128
        .global         _Z19collide_monte_carloP14ParticleSystemP24curandStatePhilox4_32_10i
        .type           _Z19collide_monte_carloP14ParticleSystemP24curandStatePhilox4_32_10i,@function
        .size           _Z19collide_monte_carloP14ParticleSystemP24curandStatePhilox4_32_10i,(.L_x_135 - _Z19collide_monte_carloP14ParticleSystemP24curandStatePhilox4_32_10i)
        .other          _Z19collide_monte_carloP14ParticleSystemP24curandStatePhilox4_32_10i,@"STO_CUDA_ENTRY STV_DEFAULT"
_Z19collide_monte_carloP14ParticleSystemP24curandStatePhilox4_32_10i:
.text._Z19collide_monte_carloP14ParticleSystemP24curandStatePhilox4_32_10i:
[----:B------:R-:W-:Y:S01]  /*0000*/  LDC R1, c[0x0][0x37c] ;  /* 0x0000df00ff017b82 */ /* 0x000fe20000000800 */
[----:B------:R-:W0:Y:S07]  /*0010*/  S2R R0, SR_TID.X ;  /* 0x0000000000007919 */ /* 0x000e2e0000002100 */
[----:B------:R-:W0:Y:S08]  /*0020*/  S2UR UR9, SR_CTAID.X ;  /* 0x00000000000979c3 */ /* 0x000e300000002500 */
[----:B------:R-:W0:Y:S02]  /*0030*/  LDC R29, c[0x0][0x360] ;  /* 0x0000d800ff1d7b82 */ /* 0x000e240000000800 */
[----:B0-----:R-:W-:-:S05]  /*0040*/  IMAD R29, R29, UR9, R0 ;  /* 0x000000091d1d7c24 */ /* 0x001fca000f8e0200 */
[----:B------:R-:W-:-:S13]  /*0050*/  ISETP.GT.AND P0, PT, R29, 0x3e7, PT ;  /* 0x000003e71d00780c */ /* 0x000fda0003f04270 */
[----:B------:R-:W-:Y:S05]  /*0060*/  @P0 EXIT ;  /* 0x000000000000094d */ /* 0x000fea0003800000 */
[----:B------:R-:W0:Y:S02]  /*0070*/  LDC R22, c[0x0][0x390] ;  /* 0x0000e400ff167b82 */ /* 0x000e240000000800 */
[----:B0-----:R-:W-:-:S04]  /*0080*/  IMAD R22, R29, 0x3e7, R22 ;  /* 0x000003e71d167824 */ /* 0x001fc800078e0216 */
[----:B------:R-:W-:-:S05]  /*0090*/  IMAD.HI R0, R22, 0x10624dd3, RZ ;  /* 0x10624dd316007827 */ /* 0x000fca00078e02ff */
[----:B------:R-:W-:-:S04]  /*00a0*/  SHF.R.U32.HI R3, RZ, 0x1f, R0 ;  /* 0x0000001fff037819 */ /* 0x000fc80000011600 */
[----:B------:R-:W-:-:S05]  /*00b0*/  LEA.HI.SX32 R3, R0, R3, 0x1a ;  /* 0x0000000300037211 */ /* 0x000fca00078fd2ff */
[----:B------:R-:W-:-:S05]  /*00c0*/  IMAD R22, R3, -0x3e8, R22 ;  /* 0xfffffc1803167824 */ /* 0x000fca00078e0216 */
[----:B------:R-:W-:-:S13]  /*00d0*/  ISETP.GE.AND P0, PT, R29, R22, PT ;  /* 0x000000161d00720c */ /* 0x000fda0003f06270 */
[----:B------:R-:W-:Y:S05]  /*00e0*/  @P0 EXIT ;  /* 0x000000000000094d */ /* 0x000fea0003800000 */
[----:B------:R-:W0:Y:S01]  /*00f0*/  LDC.64 R34, c[0x0][0x380] ;  /* 0x0000e000ff227b82 */ /* 0x000e220000000a00 */
[----:B------:R-:W0:Y:S02]  /*0100*/  LDCU.64 UR10, c[0x0][0x358] ;  /* 0x00006b00ff0a77ac */ /* 0x000e240008000a00 */
[----:B0-----:R-:W2:Y:S01]  /*0110*/  LDG.E.64 R34, desc[UR10][R34.64+0x8] ;  /* 0x0000080a22227981 */ /* 0x001ea2000c1e1b00 */
[----:B------:R-:W-:Y:S01]  /*0120*/  IMAD.MOV.U32 R2, RZ, RZ, 0x1 ;  /* 0x00000001ff027424 */ /* 0x000fe200078e00ff */
[----:B------:R-:W-:Y:S01]  /*0130*/  UMOV UR4, 0x27bb2fec ;  /* 0x27bb2fec00047882 */ /* 0x000fe20000000000 */
[----:B------:R-:W-:Y:S01]  /*0140*/  UMOV UR5, 0x3ff48b0f ;  /* 0x3ff48b0f00057882 */ /* 0x000fe20000000000 */
[----:B--2---:R-:W0:Y:S03]  /*0150*/  MUFU.RCP64H R3, R35 ;  /* 0x0000002300037308 */ /* 0x004e260000001800 */
[----:B0-----:R-:W-:-:S08]  /*0160*/  DFMA R4, -R34, R2, 1 ;  /* 0x3ff000002204742b */ /* 0x001fd00000000102 */
[----:B------:R-:W-:-:S08]  /*0170*/  DFMA R4, R4, R4, R4 ;  /* 0x000000040404722b */ /* 0x000fd00000000004 */
[----:B------:R-:W-:-:S08]  /*0180*/  DFMA R4, R2, R4, R2 ;  /* 0x000000040204722b */ /* 0x000fd00000000002 */
[----:B------:R-:W-:-:S08]  /*0190*/  DFMA R2, -R34, R4, 1 ;  /* 0x3ff000002202742b */ /* 0x000fd00000000104 */
[----:B------:R-:W-:-:S08]  /*01a0*/  DFMA R2, R4, R2, R4 ;  /* 0x000000020402722b */ /* 0x000fd00000000004 */
[----:B------:R-:W-:-:S08]  /*01b0*/  DMUL R12, R2, UR4 ;  /* 0x00000004020c7c28 */ /* 0x000fd00008000000 */
[----:B------:R-:W-:Y:S01]  /*01c0*/  DFMA R4, -R34, R12, UR4 ;  /* 0x0000000422047e2b */ /* 0x000fe2000800010c */
[----:B------:R-:W0:Y:S07]  /*01d0*/  LDCU.64 UR4, c[0x0][0x380] ;  /* 0x00007000ff0477ac */ /* 0x000e2e0008000a00 */
[----:B------:R-:W-:-:S10]  /*01e0*/  DFMA R12, R2, R4, R12 ;  /* 0x00000004020c722b */ /* 0x000fd4000000000c */
[----:B------:R-:W-:Y:S01]  /*01f0*/  FFMA R0, RZ, R35, R13 ;  /* 0x00000023ff007223 */ /* 0x000fe2000000000d */
[----:B0-----:R-:W-:-:S04]  /*0200*/  UIADD3 UR4, UP0, UPT, UR4, 0x8, URZ ;  /* 0x0000000804047890 */ /* 0x001fc8000ff1e0ff */
[----:B------:R-:W-:Y:S01]  /*0210*/  FSETP.GT.AND P0, PT, |R0|, 1.469367938527859385e-39, PT ;  /* 0x001000000000780b */ /* 0x000fe20003f04200 */
[----:B------:R-:W-:-:S12]  /*0220*/  UIADD3.X UR5, UPT, UPT, URZ, UR5, URZ, UP0, !UPT ;  /* 0x00000005ff057290 */ /* 0x000fd800087fe4ff */
[----:B------:R-:W-:Y:S05]  /*0230*/  @P0 BRA `(.L_x_1) ;  /* 0x0000000000180947 */ /* 0x000fea0003800000 */
[----:B------:R-:W-:Y:S01]  /*0240*/  IMAD.MOV.U32 R2, RZ, RZ, 0x27bb2fec ;  /* 0x27bb2fecff027424 */ /* 0x000fe200078e00ff */
[----:B------:R-:W-:Y:S01]  /*0250*/  MOV R6, 0x280 ;  /* 0x0000028000067802 */ /* 0x000fe20000000f00 */
[----:B------:R-:W-:-:S07]  /*0260*/  IMAD.MOV.U32 R3, RZ, RZ, 0x3ff48b0f ;  /* 0x3ff48b0fff037424 */ /* 0x000fce00078e00ff */
[----:B------:R-:W-:Y:S05]  /*0270*/  CALL.REL.NOINC `($__internal_1_$__cuda_sm20_div_rn_f64_full) ;  /* 0x0000007400387944 */ /* 0x000fea0003c00000 */
[----:B------:R-:W-:Y:S01]  /*0280*/  MOV R12, R40 ;  /* 0x00000028000c7202 */ /* 0x000fe20000000f00 */
[----:B------:R-:W-:-:S07]  /*0290*/  IMAD.MOV.U32 R13, RZ, RZ, R41 ;  /* 0x000000ffff0d7224 */ /* 0x000fce00078e0029 */
.L_x_1:
[----:B------:R-:W0:Y:S02]  /*02a0*/  LDC.64 R14, c[0x0][0x380] ;  /* 0x0000e000ff0e7b82 */ /* 0x000e240000000a00 */
[----:B0-----:R-:W2:Y:S02]  /*02b0*/  LDG.E.64 R14, desc[UR10][R14.64] ;  /* 0x0000000a0e0e7981 */ /* 0x001ea4000c1e1b00 */
[----:B--2---:R-:W-:-:S05]  /*02c0*/  IMAD.WIDE R2, R29, 0x38, R14 ;  /* 0x000000381d027825 */ /* 0x004fca00078e020e */
[----:B------:R-:W2:Y:S04]  /*02d0*/  LD.E.64 R34, desc[UR10][R2.64+0x20] ;  /* 0x0000200a02227980 */ /* 0x000ea8000c101b00 */
[----:B------:R-:W3:Y:S04]  /*02e0*/  LD.E.64 R36, desc[UR10][R2.64+0x18] ;  /* 0x0000180a02247980 */ /* 0x000ee8000c101b00 */
[----:B------:R-:W4:Y:S04]  /*02f0*/  LD.E.64 R30, desc[UR10][R2.64+0x30] ;  /* 0x0000300a021e7980 */ /* 0x000f28000c101b00 */
[----:B------:R-:W5:Y:S01]  /*0300*/  LD.E.64 R32, desc[UR10][R2.64+0x28] ;  /* 0x0000280a02207980 */ /* 0x000f62000c101b00 */
[----:B------:R-:W-:Y:S01]  /*0310*/  IMAD.MOV.U32 R0, RZ, RZ, RZ ;  /* 0x000000ffff007224 */ /* 0x000fe200078e00ff */
[----:B------:R-:W-:Y:S01]  /*0320*/  MOV R26, RZ ;  /* 0x000000ff001a7202 */ /* 0x000fe20000000f00 */
[----:B------:R-:W-:Y:S01]  /*0330*/  BSSY.RECONVERGENT B1, `(.L_x_2) ;  /* 0x0000023000017945 */ /* 0x000fe20003800200 */
[----:B--2---:R-:W-:-:S08]  /*0340*/  DMUL R4, R34, R34 ;  /* 0x0000002222047228 */ /* 0x004fd00000000000 */
[----:B---3--:R-:W-:Y:S02]  /*0350*/  DFMA R4, R36, R36, R4 ;  /* 0x000000242404722b */ /* 0x008fe40000000004 */
[----:B----4-:R-:W-:-:S06]  /*0360*/  DMUL R30, R30, R30 ;  /* 0x0000001e1e1e7228 */ /* 0x010fcc0000000000 */
[----:B-----5:R-:W-:-:S08]  /*0370*/  DFMA R4, R32, R32, R4 ;  /* 0x000000202004722b */ /* 0x020fd00000000004 */
[----:B------:R-:W-:-:S08]  /*0380*/  DADD R4, R4, R30 ;  /* 0x0000000004047229 */ /* 0x000fd0000000001e */
[----:B------:R-:W-:Y:S02]  /*0390*/  DSETP.MAX.AND P0, P1, RZ, R4, PT ;  /* 0x00000004ff00722a */ /* 0x000fe4000390f000 */
[----:B------:R-:W-:Y:S02]  /*03a0*/  IMAD.MOV.U32 R7, RZ, RZ, R5 ;  /* 0x000000ffff077224 */ /* 0x000fe400078e0005 */
[----:B------:R-:W-:Y:S02]  /*03b0*/  IMAD.MOV.U32 R5, RZ, RZ, 0x3fd80000 ;  /* 0x3fd80000ff057424 */ /* 0x000fe400078e00ff */
[----:B------:R-:W-:Y:S01]  /*03c0*/  SEL R26, R26, R4, P0 ;  /* 0x000000041a1a7207 */ /* 0x000fe20000000000 */
[----:B------:R-:W-:Y:S01]  /*03d0*/  IMAD.MOV.U32 R4, RZ, RZ, 0x0 ;  /* 0x00000000ff047424 */ /* 0x000fe200078e00ff */
[----:B------:R-:W-:-:S06]  /*03e0*/  FSEL R27, R0, R7, P0 ;  /* 0x00000007001b7208 */ /* 0x000fcc0000000000 */
[----:B------:R-:W-:-:S04]  /*03f0*/  @P1 LOP3.LUT R27, R7, 0x80000, RZ, 0xfc, !PT ;  /* 0x00080000071b1812 */ /* 0x000fc800078efcff */
[----:B------:R-:W0:Y:S01]  /*0400*/  MUFU.RSQ64H R11, R27 ;  /* 0x0000001b000b7308 */ /* 0x000e220000001c00 */
[----:B------:R-:W-:-:S05]  /*0410*/  VIADD R10, R27, 0xfcb00000 ;  /* 0xfcb000001b0a7836 */ /* 0x000fca0000000000 */
[----:B------:R-:W-:Y:S01]  /*0420*/  ISETP.GE.U32.AND P0, PT, R10, 0x7ca00000, PT ;  /* 0x7ca000000a00780c */ /* 0x000fe20003f06070 */
[----:B0-----:R-:W-:-:S08]  /*0430*/  DMUL R2, R10, R10 ;  /* 0x0000000a0a027228 */ /* 0x001fd00000000000 */
[----:B------:R-:W-:-:S08]  /*0440*/  DFMA R2, R26, -R2, 1 ;  /* 0x3ff000001a02742b */ /* 0x000fd00000000802 */
[----:B------:R-:W-:Y:S02]  /*0450*/  DFMA R4, R2, R4, 0.5 ;  /* 0x3fe000000204742b */ /* 0x000fe40000000004 */
[----:B------:R-:W-:-:S08]  /*0460*/  DMUL R2, R10, R2 ;  /* 0x000000020a027228 */ /* 0x000fd00000000000 */
[----:B------:R-:W-:-:S08]  /*0470*/  DFMA R4, R4, R2, R10 ;  /* 0x000000020404722b */ /* 0x000fd0000000000a */
[----:B------:R-:W-:Y:S02]  /*0480*/  DMUL R8, R26, R4 ;  /* 0x000000041a087228 */ /* 0x000fe40000000000 */
[----:B------:R-:W-:Y:S01]  /*0490*/  IADD3 R3, PT, PT, R5, -0x100000, RZ ;  /* 0xfff0000005037810 */ /* 0x000fe20007ffe0ff */
[----:B------:R-:W-:-:S05]  /*04a0*/  IMAD.MOV.U32 R2, RZ, RZ, R4 ;  /* 0x000000ffff027224 */ /* 0x000fca00078e0004 */
[----:B------:R-:W-:-:S08]  /*04b0*/  DFMA R6, R8, -R8, R26 ;  /* 0x800000080806722b */ /* 0x000fd0000000001a */
[----:B------:R-:W-:Y:S01]  /*04c0*/  DFMA R24, R6, R2, R8 ;  /* 0x000000020618722b */ /* 0x000fe20000000008 */
[----:B------:R-:W-:Y:S10]  /*04d0*/  @!P0 BRA `(.L_x_3) ;  /* 0x0000000000208947 */ /* 0x000ff40003800000 */
[----:B------:R-:W-:Y:S01]  /*04e0*/  IMAD.MOV.U32 R2, RZ, RZ, R4 ;  /* 0x000000ffff027224 */ /* 0x000fe200078e0004 */
[----:B------:R-:W-:Y:S01]  /*04f0*/  MOV R4, R8 ;  /* 0x0000000800047202 */ /* 0x000fe20000000f00 */
[----:B------:R-:W-:Y:S01]  /*0500*/  IMAD.MOV.U32 R11, RZ, RZ, R27 ;  /* 0x000000ffff0b7224 */ /* 0x000fe200078e001b */
[----:B------:R-:W-:Y:S01]  /*0510*/  MOV R8, 0x540 ;  /* 0x0000054000087802 */ /* 0x000fe20000000f00 */
[----:B------:R-:W-:-:S07]  /*0520*/  IMAD.MOV.U32 R5, RZ, RZ, R9 ;  /* 0x000000ffff057224 */ /* 0x000fce00078e0009 */
[----:B------:R-:W-:Y:S05]  /*0530*/  CALL.REL.NOINC `($__internal_2_$__cuda_sm20_dsqrt_rn_f64_mediumpath_v1) ;  /* 0x0000007400fc7944 */ /* 0x000fea0003c00000 */
[----:B------:R-:W-:Y:S02]  /*0540*/  IMAD.MOV.U32 R24, RZ, RZ, R2 ;  /* 0x000000ffff187224 */ /* 0x000fe400078e0002 */
[----:B------:R-:W-:-:S07]  /*0550*/  IMAD.MOV.U32 R25, RZ, RZ, R3 ;  /* 0x000000ffff197224 */ /* 0x000fce00078e0003 */
.L_x_3:
[----:B------:R-:W-:Y:S05]  /*0560*/  BSYNC.RECONVERGENT B1 ;  /* 0x0000000000017941 */ /* 0x000fea0003800200 */
.L_x_2:
[----:B------:R-:W-:-:S05]  /*0570*/  IMAD.WIDE R2, R22, 0x38, R14 ;  /* 0x0000003816027825 */ /* 0x000fca00078e020e */
[----:B------:R-:W2:Y:S04]  /*0580*/  LD.E.64 R18, desc[UR10][R2.64+0x20] ;  /* 0x0000200a02127980 */ /* 0x000ea8000c101b00 */
[----:B------:R-:W3:Y:S04]  /*0590*/  LD.E.64 R20, desc[UR10][R2.64+0x18] ;  /* 0x0000180a02147980 */ /* 0x000ee8000c101b00 */
[----:B------:R-:W4:Y:S04]  /*05a0*/  LD.E.64 R14, desc[UR10][R2.64+0x30] ;  /* 0x0000300a020e7980 */ /* 0x000f28000c101b00 */
[----:B------:R-:W5:Y:S01]  /*05b0*/  LD.E.64 R16, desc[UR10][R2.64+0x28] ;  /* 0x0000280a02107980 */ /* 0x000f62000c101b00 */
[----:B------:R-:W-:Y:S01]  /*05c0*/  MOV R0, RZ ;  /* 0x000000ff00007202 */ /* 0x000fe20000000f00 */
[----:B------:R-:W-:Y:S01]  /*05d0*/  IMAD.MOV.U32 R26, RZ, RZ, RZ ;  /* 0x000000ffff1a7224 */ /* 0x000fe200078e00ff */
        /* <DEDUP_REMOVED lines=9> */
[----:B------:R-:W-:Y:S02]  /*0670*/  SEL R26, R26, R4, P0 ;  /* 0x000000041a1a7207 */ /* 0x000fe40000000000 */
[----:B------:R-:W-:Y:S02]  /*0680*/  FSEL R27, R0, R7, P0 ;  /* 0x00000007001b7208 */ /* 0x000fe40000000000 */
[----:B------:R-:W-:-:S04]  /*0690*/  MOV R4, 0x0 ;  /* 0x0000000000047802 */ /* 0x000fc80000000f00 */
        /* <DEDUP_REMOVED lines=10> */
[----:B------:R-:W-:Y:S02]  /*0740*/  VIADD R3, R9, 0xfff00000 ;  /* 0xfff0000009037836 */ /* 0x000fe40000000000 */
[----:B------:R-:W-:-:S04]  /*0750*/  IMAD.MOV.U32 R2, RZ, RZ, R8 ;  /* 0x000000ffff027224 */ /* 0x000fc800078e0008 */
[----:B------:R-:W-:-:S08]  /*0760*/  DFMA R6, R4, -R4, R26 ;  /* 0x800000040406722b */ /* 0x000fd0000000001a */
[----:B------:R-:W-:Y:S01]  /*0770*/  DFMA R38, R6, R2, R4 ;  /* 0x000000020626722b */ /* 0x000fe20000000004 */
[----:B------:R-:W-:Y:S10]  /*0780*/  @!P0 BRA `(.L_x_5) ;  /* 0x0000000000188947 */ /* 0x000ff40003800000 */
[----:B------:R-:W-:Y:S01]  /*0790*/  MOV R2, R8 ;  /* 0x0000000800027202 */ /* 0x000fe20000000f00 */
[----:B------:R-:W-:Y:S01]  /*07a0*/  IMAD.MOV.U32 R11, RZ, RZ, R27 ;  /* 0x000000ffff0b7224 */ /* 0x000fe200078e001b */
[----:B------:R-:W-:-:S07]  /*07b0*/  MOV R8, 0x7d0 ;  /* 0x000007d000087802 */ /* 0x000fce0000000f00 */
[----:B------:R-:W-:Y:S05]  /*07c0*/  CALL.REL.NOINC `($__internal_2_$__cuda_sm20_dsqrt_rn_f64_mediumpath_v1) ;  /* 0x0000007400587944 */ /* 0x000fea0003c00000 */
[----:B------:R-:W-:Y:S02]  /*07d0*/  IMAD.MOV.U32 R38, RZ, RZ, R2 ;  /* 0x000000ffff267224 */ /* 0x000fe400078e0002 */
[----:B------:R-:W-:-:S07]  /*07e0*/  IMAD.MOV.U32 R39, RZ, RZ, R3 ;  /* 0x000000ffff277224 */ /* 0x000fce00078e0003 */
.L_x_5:
[----:B------:R-:W-:Y:S05]  /*07f0*/  BSYNC.RECONVERGENT B1 ;  /* 0x0000000000017941 */ /* 0x000fea0003800200 */
.L_x_4:
[----:B------:R-:W-:Y:S01]  /*0800*/  DMUL R18, R34, R18 ;  /* 0x0000001222127228 */ /* 0x000fe20000000000 */
[----:B------:R-:W-:Y:S01]  /*0810*/  MOV R0, RZ ;  /* 0x000000ff00007202 */ /* 0x000fe20000000f00 */
[----:B------:R-:W-:Y:S01]  /*0820*/  DMUL R24, R38, R24 ;  /* 0x0000001826187228 */ /* 0x000fe20000000000 */
[----:B------:R-:W-:Y:S01]  /*0830*/  IMAD.MOV.U32 R26, RZ, RZ, RZ ;  /* 0x000000ffff1a7224 */ /* 0x000fe200078e00ff */
[----:B------:R-:W-:Y:S01]  /*0840*/  DMUL R14, R30, R14 ;  /* 0x0000000e1e0e7228 */ /* 0x000fe20000000000 */
[----:B------:R-:W-:Y:S01]  /*0850*/  MOV R4, 0x0 ;  /* 0x0000000000047802 */ /* 0x000fe20000000f00 */
[----:B------:R-:W-:Y:S01]  /*0860*/  IMAD.MOV.U32 R5, RZ, RZ, 0x3fd80000 ;  /* 0x3fd80000ff057424 */ /* 0x000fe200078e00ff */
[----:B------:R-:W-:Y:S01]  /*0870*/  BSSY.RECONVERGENT B1, `(.L_x_6) ;  /* 0x000001f000017945 */ /* 0x000fe20003800200 */
[----:B------:R-:W-:-:S08]  /*0880*/  DFMA R18, R36, R20, R18 ;  /* 0x000000142412722b */ /* 0x000fd00000000012 */
[----:B------:R-:W-:-:S08]  /*0890*/  DFMA R18, R32, R16, R18 ;  /* 0x000000102012722b */ /* 0x000fd00000000012 */
[----:B------:R-:W-:-:S08]  /*08a0*/  DADD R18, R24, -R18 ;  /* 0x0000000018127229 */ /* 0x000fd00000000812 */
[----:B------:R-:W-:-:S08]  /*08b0*/  DFMA R14, R18, R18, -R14 ;  /* 0x00000012120e722b */ /* 0x000fd0000000080e */
[----:B------:R-:W-:Y:S02]  /*08c0*/  DSETP.MAX.AND P0, P1, RZ, R14, PT ;  /* 0x0000000eff00722a */ /* 0x000fe4000390f000 */
[----:B------:R-:W-:-:S04]  /*08d0*/  IMAD.MOV.U32 R3, RZ, RZ, R15 ;  /* 0x000000ffff037224 */ /* 0x000fc800078e000f */
[----:B------:R-:W-:Y:S02]  /*08e0*/  SEL R26, R26, R14, P0 ;  /* 0x0000000e1a1a7207 */ /* 0x000fe40000000000 */
        /* <DEDUP_REMOVED lines=18> */
[----:B------:R-:W-:Y:S01]  /*0a10*/  MOV R3, R9 ;  /* 0x0000000900037202 */ /* 0x000fe20000000f00 */
[----:B------:R-:W-:Y:S01]  /*0a20*/  IMAD.MOV.U32 R4, RZ, RZ, R14 ;  /* 0x000000ffff047224 */ /* 0x000fe200078e000e */
[----:B------:R-:W-:Y:S01]  /*0a30*/  MOV R8, 0xa60 ;  /* 0x00000a6000087802 */ /* 0x000fe20000000f00 */
[----:B------:R-:W-:-:S07]  /*0a40*/  IMAD.MOV.U32 R5, RZ, RZ, R15 ;  /* 0x000000ffff057224 */ /* 0x000fce00078e000f */
[----:B------:R-:W-:Y:S05]  /*0a50*/  CALL.REL.NOINC `($__internal_2_$__cuda_sm20_dsqrt_rn_f64_mediumpath_v1) ;  /* 0x0000007000b47944 */ /* 0x000fea0003c00000 */
.L_x_7:
[----:B------:R-:W-:Y:S05]  /*0a60*/  BSYNC.RECONVERGENT B1 ;  /* 0x0000000000017941 */ /* 0x000fea0003800200 */
.L_x_6:
[----:B------:R-:W-:Y:S01]  /*0a70*/  UMOV UR6, 0x812dea11 ;  /* 0x812dea1100067882 */ /* 0x000fe20000000000 */
[----:B------:R-:W-:Y:S01]  /*0a80*/  UMOV UR7, 0x3d719799 ;  /* 0x3d71979900077882 */ /* 0x000fe20000000000 */
[----:B------:R-:W-:Y:S01]  /*0a90*/  IMAD.MOV.U32 R0, RZ, RZ, R25 ;  /* 0x000000ffff007224 */ /* 0x000fe200078e0019 */
[----:B------:R-:W-:Y:S01]  /*0aa0*/  DSETP.MAX.AND P0, P1, R24, UR6, PT ;  /* 0x0000000618007e2a */ /* 0x000fe2000b90f000 */
[----:B------:R-:W-:Y:S01]  /*0ab0*/  UMOV UR8, UR7 ;  /* 0x0000000700087c82 */ /* 0x000fe20008000000 */
[----:B------:R-:W-:Y:S01]  /*0ac0*/  IMAD.MOV.U32 R4, RZ, RZ, 0x1 ;  /* 0x00000001ff047424 */ /* 0x000fe200078e00ff */
[----:B------:R-:W-:Y:S03]  /*0ad0*/  BSSY.RECONVERGENT B0, `(.L_x_8) ;  /* 0x0000014000007945 */ /* 0x000fe60003800200 */
[----:B------:R-:W-:Y:S01]  /*0ae0*/  FSEL R35, R0, UR8, P0 ;  /* 0x0000000800237c08 */ /* 0x000fe20008000000 */
[----:B------:R-:W-:Y:S01]  /*0af0*/  IMAD.U32 R0, RZ, RZ, UR8 ;  /* 0x00000008ff007e24 */ /* 0x000fe2000f8e00ff */
[----:B------:R-:W-:-:S06]  /*0b00*/  SEL R34, R24, UR6, P0 ;  /* 0x0000000618227c07 */ /* 0x000fcc0008000000 */
[----:B------:R-:W-:Y:S02]  /*0b10*/  @P1 LOP3.LUT R35, R0, 0x80000, RZ, 0xfc, !PT ;  /* 0x0008000000231812 */ /* 0x000fe400078efcff */
[----:B------:R-:W-:Y:S02]  /*0b20*/  FSETP.GEU.AND P1, PT, |R3|, 6.5827683646048100446e-37, PT ;  /* 0x036000000300780b */ /* 0x000fe40003f2e200 */
[----:B------:R-:W0:Y:S02]  /*0b30*/  MUFU.RCP64H R5, R35 ;  /* 0x0000002300057308 */ /* 0x000e240000001800 */
[----:B0-----:R-:W-:-:S08]  /*0b40*/  DFMA R6, -R34, R4, 1 ;  /* 0x3ff000002206742b */ /* 0x001fd00000000104 */
[----:B------:R-:W-:-:S08]  /*0b50*/  DFMA R6, R6, R6, R6 ;  /* 0x000000060606722b */ /* 0x000fd00000000006 */
[----:B------:R-:W-:-:S08]  /*0b60*/  DFMA R6, R4, R6, R4 ;  /* 0x000000060406722b */ /* 0x000fd00000000004 */
[----:B------:R-:W-:-:S08]  /*0b70*/  DFMA R4, -R34, R6, 1 ;  /* 0x3ff000002204742b */ /* 0x000fd00000000106 */
[----:B------:R-:W-:-:S08]  /*0b80*/  DFMA R4, R6, R4, R6 ;  /* 0x000000040604722b */ /* 0x000fd00000000006 */
[----:B------:R-:W-:-:S08]  /*0b90*/  DMUL R40, R4, R2 ;  /* 0x0000000204287228 */ /* 0x000fd00000000000 */
[----:B------:R-:W-:-:S08]  /*0ba0*/  DFMA R6, -R34, R40, R2 ;  /* 0x000000282206722b */ /* 0x000fd00000000102 */
[----:B------:R-:W-:-:S10]  /*0bb0*/  DFMA R40, R4, R6, R40 ;  /* 0x000000060428722b */ /* 0x000fd40000000028 */
[----:B------:R-:W-:-:S05]  /*0bc0*/  FFMA R0, RZ, R35, R41 ;  /* 0x00000023ff007223 */ /* 0x000fca0000000029 */
[----:B------:R-:W-:-:S13]  /*0bd0*/  FSETP.GT.AND P0, PT, |R0|, 1.469367938527859385e-39, PT ;  /* 0x001000000000780b */ /* 0x000fda0003f04200 */
[----:B------:R-:W-:Y:S05]  /*0be0*/  @P0 BRA P1, `(.L_x_9) ;  /* 0x0000000000080947 */ /* 0x000fea0000800000 */
[----:B------:R-:W-:-:S07]  /*0bf0*/  MOV R6, 0xc10 ;  /* 0x00000c1000067802 */ /* 0x000fce0000000f00 */
[----:B------:R-:W-:Y:S05]  /*0c00*/  CALL.REL.NOINC `($__internal_1_$__cuda_sm20_div_rn_f64_full) ;  /* 0x0000006800d47944 */ /* 0x000fea0003c00000 */
.L_x_9:
[----:B------:R-:W-:Y:S05]  /*0c10*/  BSYNC.RECONVERGENT B0 ;  /* 0x0000000000007941 */ /* 0x000fea0003800200 */
.L_x_8:
[----:B------:R-:W0:Y:S02]  /*0c20*/  LDC.64 R2, c[0x0][0x388] ;  /* 0x0000e200ff027b82 */ /* 0x000e240000000a00 */
[----:B0-----:R-:W-:-:S05]  /*0c30*/  IMAD.WIDE R2, R29, 0x40, R2 ;  /* 0x000000401d027825 */ /* 0x001fca00078e0202 */
[----:B------:R-:W2:Y:S01]  /*0c40*/  LDG.E R4, desc[UR10][R2.64+0x28] ;  /* 0x0000280a02047981 */ /* 0x000ea2000c1e1900 */
[----:B------:R-:W-:Y:S01]  /*0c50*/  BSSY.RECONVERGENT B0, `(.L_x_10) ;  /* 0x0000013000007945 */ /* 0x000fe20003800200 */
[----:B------:R-:W-:Y:S01]  /*0c60*/  DMUL R12, R40, R12 ;  /* 0x0000000c280c7228 */ /* 0x000fe20000000000 */
[C---:B--2---:R-:W-:Y:S02]  /*0c70*/  IADD3 R0, PT, PT, R4.reuse, 0x1, RZ ;  /* 0x0000000104007810 */ /* 0x044fe40007ffe0ff */
[----:B------:R-:W-:-:S03]  /*0c80*/  ISETP.NE.AND P0, PT, R4, 0x1, PT ;  /* 0x000000010400780c */ /* 0x000fc60003f05270 */
[----:B------:R0:W-:Y:S10]  /*0c90*/  STG.E desc[UR10][R2.64+0x28], R0 ;  /* 0x0000280002007986 */ /* 0x0001f4000c10190a */
[----:B------:R-:W-:Y:S05]  /*0ca0*/  @!P0 BRA `(.L_x_11) ;  /* 0x0000000000308947 */ /* 0x000fea0003800000 */
[----:B------:R-:W-:-:S05]  /*0cb0*/  IMAD.MOV.U32 R5, RZ, RZ, -0x2 ;  /* 0xfffffffeff057424 */ /* 0x000fca00078e00ff */
[----:B------:R-:W-:-:S05]  /*0cc0*/  VIADDMNMX.U32 R4, R4, R5, 0x2, PT ;  /* 0x0000000204047446 */ /* 0x000fca0003800005 */
[----:B------:R-:W-:-:S04]  /*0cd0*/  IMAD.SHL.U32 R6, R4, 0x4, RZ ;  /* 0x0000000404067824 */ /* 0x000fc800078e00ff */
[----:B------:R-:W1:Y:S02]  /*0ce0*/  LDC R4, c[0x2][R6] ;  /* 0x0080000006047b82 */ /* 0x000e640000000800 */
[----:B-1----:R-:W-:-:S04]  /*0cf0*/  SHF.R.S32.HI R5, RZ, 0x1f, R4 ;  /* 0x0000001fff057819 */ /* 0x002fc80000011404 */
.L_x_129:
[----:B------:R-:W-:Y:S05]  /*0d00*/  BRX R4 -0xd10                                                                             (*"BRANCH_TARGETS .L_x_130,.L_x_131,.L_x_132"*) ;  /* 0xfffffff004bc7949 */ /* 0x000fea000383ffff */
.L_x_132:
[----:B------:R1:W5:Y:S01]  /*0d10*/  LDG.E R6, desc[UR10][R2.64+0x10] ;  /* 0x0000100a02067981 */ /* 0x000362000c1e1900 */
[----:B------:R-:W-:Y:S05]  /*0d20*/  BRA `(.L_x_12) ;  /* 0x0000000000147947 */ /* 0x000fea0003800000 */
.L_x_130:
[----:B------:R2:W5:Y:S01]  /*0d30*/  LDG.E R6, desc[UR10][R2.64+0x18] ;  /* 0x0000180a02067981 */ /* 0x000562000c1e1900 */
[----:B------:R-:W-:Y:S05]  /*0d40*/  BRA `(.L_x_12) ;  /* 0x00000000000c7947 */ /* 0x000fea0003800000 */
.L_x_131:
[----:B------:R3:W5:Y:S01]  /*0d50*/  LDG.E R6, desc[UR10][R2.64+0x1c] ;  /* 0x00001c0a02067981 */ /* 0x000762000c1e1900 */
[----:B------:R-:W-:Y:S05]  /*0d60*/  BRA `(.L_x_12) ;  /* 0x0000000000047947 */ /* 0x000fea0003800000 */
.L_x_11:
[----:B------:R4:W5:Y:S02]  /*0d70*/  LDG.E R6, desc[UR10][R2.64+0x14] ;  /* 0x0000140a02067981 */ /* 0x000964000c1e1900 */
.L_x_12:
[----:B------:R-:W-:Y:S05]  /*0d80*/  BSYNC.RECONVERGENT B0 ;  /* 0x0000000000007941 */ /* 0x000fea0003800200 */
.L_x_10:
[----:B------:R-:W-:Y:S01]  /*0d90*/  ISETP.NE.AND P0, PT, R0, 0x4, PT ;  /* 0x000000040000780c */ /* 0x000fe20003f05270 */
[----:B------:R-:W-:-:S12]  /*0da0*/  BSSY.RECONVERGENT B0, `(.L_x_13) ;  /* 0x000005b000007945 */ /* 0x000fd80003800200 */
[----:B------:R-:W-:Y:S05]  /*0db0*/  @P0 BRA `(.L_x_14) ;  /* 0x0000000400640947 */ /* 0x000fea0003800000 */
[----:B0-----:R-:W2:Y:S01]  /*0dc0*/  LDG.E R0, desc[UR10][R2.64] ;  /* 0x0000000a02007981 */ /* 0x001ea2000c1e1900 */
[----:B------:R-:W-:Y:S01]  /*0dd0*/  BSSY.RECONVERGENT B1, `(.L_x_15) ;  /* 0x0000014000017945 */ /* 0x000fe20003800200 */
[----:B--2---:R-:W-:-:S05]  /*0de0*/  VIADD R7, R0, 0x1 ;  /* 0x0000000100077836 */ /* 0x004fca0000000000 */
[----:B------:R0:W-:Y:S01]  /*0df0*/  STG.E desc[UR10][R2.64], R7 ;  /* 0x0000000702007986 */ /* 0x0001e2000c10190a */
[----:B------:R-:W-:-:S13]  /*0e00*/  ISETP.NE.AND P0, PT, R7, RZ, PT ;  /* 0x000000ff0700720c */ /* 0x000fda0003f05270 */
[----:B0-----:R-:W-:Y:S05]  /*0e10*/  @!P0 BRA `(.L_x_16) ;  /* 0x0000000000088947 */ /* 0x001fea0003800000 */
[----:B------:R2:W5:Y:S01]  /*0e20*/  LDG.E R11, desc[UR10][R2.64+0x4] ;  /* 0x0000040a020b7981 */ /* 0x000562000c1e1900 */
[----:B------:R-:W-:Y:S05]  /*0e30*/  BRA `(.L_x_17) ;  /* 0x0000000000347947 */ /* 0x000fea0003800000 */
.L_x_16:
[----:B------:R-:W2:Y:S02]  /*0e40*/  LDG.E R11, desc[UR10][R2.64+0x4] ;  /* 0x0000040a020b7981 */ /* 0x000ea4000c1e1900 */
[----:B--2---:R-:W-:-:S04]  /*0e50*/  IADD3 R11, PT, PT, R11, 0x1, RZ ;  /* 0x000000010b0b7810 */ /* 0x004fc80007ffe0ff */
[----:B------:R-:W-:Y:S01]  /*0e60*/  ISETP.NE.AND P0, PT, R11, RZ, PT ;  /* 0x000000ff0b00720c */ /* 0x000fe20003f05270 */
[----:B------:R0:W-:-:S12]  /*0e70*/  STG.E desc[UR10][R2.64+0x4], R11 ;  /* 0x0000040b02007986 */ /* 0x0001d8000c10190a */
[----:B0-----:R-:W-:Y:S05]  /*0e80*/  @P0 BRA `(.L_x_17) ;  /* 0x0000000000200947 */ /* 0x001fea0003800000 */
[----:B------:R-:W2:Y:S02]  /*0e90*/  LDG.E R4, desc[UR10][R2.64+0x8] ;  /* 0x0000080a02047981 */ /* 0x000ea4000c1e1900 */
[----:B--2---:R-:W-:-:S05]  /*0ea0*/  VIADD R5, R4, 0x1 ;  /* 0x0000000104057836 */ /* 0x004fca0000000000 */
[----:B------:R-:W-:-:S13]  /*0eb0*/  ISETP.NE.AND P0, PT, R5, RZ, PT ;  /* 0x000000ff0500720c */ /* 0x000fda0003f05270 */
[----:B------:R-:W2:Y:S01]  /*0ec0*/  @!P0 LDG.E R4, desc[UR10][R2.64+0xc] ;  /* 0x00000c0a02048981 */ /* 0x000ea2000c1e1900 */
[----:B------:R-:W-:-:S03]  /*0ed0*/  IMAD.MOV.U32 R11, RZ, RZ, RZ ;  /* 0x000000ffff0b7224 */ /* 0x000fc600078e00ff */
[----:B------:R0:W-:Y:S01]  /*0ee0*/  STG.E desc[UR10][R2.64+0x8], R5 ;  /* 0x0000080502007986 */ /* 0x0001e2000c10190a */
[----:B--2---:R-:W-:-:S05]  /*0ef0*/  @!P0 VIADD R9, R4, 0x1 ;  /* 0x0000000104098836 */ /* 0x004fca0000000000 */
[----:B------:R0:W-:Y:S02]  /*0f00*/  @!P0 STG.E desc[UR10][R2.64+0xc], R9 ;  /* 0x00000c0902008986 */ /* 0x0001e4000c10190a */
.L_x_17:
[----:B------:R-:W-:Y:S05]  /*0f10*/  BSYNC.RECONVERGENT B1 ;  /* 0x0000000000017941 */ /* 0x000fea0003800200 */
.L_x_15:
[----:B------:R-:W2:Y:S04]  /*0f20*/  LDG.E.64 R14, desc[UR10][R2.64+0x8] ;  /* 0x0000080a020e7981 */ /* 0x000ea8000c1e1b00 */
[----:B0-----:R-:W3:Y:S01]  /*0f30*/  LDG.E.64 R4, desc[UR10][R2.64+0x20] ;  /* 0x0000200a02047981 */ /* 0x001ee2000c1e1b00 */
[----:B------:R-:W-:Y:S01]  /*0f40*/  IMAD.HI.U32 R10, R7, -0x2daee0ad, RZ ;  /* 0xd2511f53070a7827 */ /* 0x000fe200078e00ff */
[----:B------:R-:W-:Y:S02]  /*0f50*/  MOV R7, 0xd2511f53 ;  /* 0xd2511f5300077802 */ /* 0x000fe40000000f00 */
[----:B------:R0:W-:Y:S03]  /*0f60*/  STG.E desc[UR10][R2.64+0x28], RZ ;  /* 0x000028ff02007986 */ /* 0x0001e6000c10190a */
[----:B------:R-:W-:-:S02]  /*0f70*/  IMAD R7, R0, R7, -0x2daee0ad ;  /* 0xd2511f5300077424 */ /* 0x000fc400078e0207 */
[----:B--2---:R-:W-:Y:S01]  /*0f80*/  IMAD.WIDE.U32 R8, R14, -0x326172a9, RZ ;  /* 0xcd9e8d570e087825 */ /* 0x004fe200078e00ff */
[----:B---3--:R-:W-:-:S03]  /*0f90*/  LOP3.LUT R15, R5, R15, R10, 0x96, !PT ;  /* 0x0000000f050f7212 */ /* 0x008fc600078e960a */
[----:B------:R-:W-:Y:S01]  /*0fa0*/  VIADD R0, R5, 0xbb67ae85 ;  /* 0xbb67ae8505007836 */ /* 0x000fe20000000000 */
[C---:B-----5:R-:W-:Y:S01]  /*0fb0*/  LOP3.LUT R11, R4.reuse, R9, R11, 0x96, !PT ;  /* 0x00000009040b7212 */ /* 0x060fe200078e960b */
[----:B------:R-:W-:Y:S02]  /*0fc0*/  VIADD R9, R4, 0x9e3779b9 ;  /* 0x9e3779b904097836 */ /* 0x000fe40000000000 */
[----:B------:R-:W-:-:S04]  /*0fd0*/  IMAD.WIDE.U32 R14, R15, -0x326172a9, RZ ;  /* 0xcd9e8d570f0e7825 */ /* 0x000fc800078e00ff */
[----:B------:R-:W-:Y:S01]  /*0fe0*/  IMAD.WIDE.U32 R10, R11, -0x2daee0ad, RZ ;  /* 0xd2511f530b0a7825 */ /* 0x000fe200078e00ff */
[----:B------:R-:W-:-:S04]  /*0ff0*/  LOP3.LUT R9, R9, R8, R15, 0x96, !PT ;  /* 0x0000000809097212 */ /* 0x000fc800078e960f */
[----:B------:R-:W-:Y:S01]  /*1000*/  LOP3.LUT R0, R0, R11, R7, 0x96, !PT ;  /* 0x0000000b00007212 */ /* 0x000fe200078e9607 */
[----:B------:R-:W-:Y:S01]  /*1010*/  IMAD.WIDE.U32 R8, R9, -0x2daee0ad, RZ ;  /* 0xd2511f5309087825 */ /* 0x000fe200078e00ff */
[----:B------:R-:W-:-:S03]  /*1020*/  IADD3 R7, PT, PT, R4, 0x3c6ef372, RZ ;  /* 0x3c6ef37204077810 */ /* 0x000fc60007ffe0ff */
[----:B------:R-:W-:Y:S02]  /*1030*/  VIADD R11, R5, 0x76cf5d0a ;  /* 0x76cf5d0a050b7836 */ /* 0x000fe40000000000 */
[----:B------:R-:W-:-:S03]  /*1040*/  IMAD.WIDE.U32 R16, R0, -0x326172a9, RZ ;  /* 0xcd9e8d5700107825 */ /* 0x000fc600078e00ff */
[----:B------:R-:W-:Y:S01]  /*1050*/  LOP3.LUT R11, R9, R11, R10, 0x96, !PT ;  /* 0x0000000b090b7212 */ /* 0x000fe200078e960a */
[----:B------:R-:W-:Y:S01]  /*1060*/  VIADD R9, R4, 0xdaa66d2b ;  /* 0xdaa66d2b04097836 */ /* 0x000fe20000000000 */
[----:B------:R-:W-:Y:S01]  /*1070*/  LOP3.LUT R7, R17, R14, R7, 0x96, !PT ;  /* 0x0000000e11077212 */ /* 0x000fe200078e9607 */
[----:B------:R-:W-:Y:S02]  /*1080*/  IMAD.MOV.U32 R0, RZ, RZ, RZ ;  /* 0x000000ffff007224 */ /* 0x000fe400078e00ff */
[----:B------:R-:W-:-:S04]  /*1090*/  IMAD.WIDE.U32 R14, R11, -0x326172a9, RZ ;  /* 0xcd9e8d570b0e7825 */ /* 0x000fc800078e00ff */
[----:B------:R-:W-:Y:S01]  /*10a0*/  IMAD.WIDE.U32 R10, R7, -0x2daee0ad, RZ ;  /* 0xd2511f53070a7825 */ /* 0x000fe200078e00ff */
[----:B------:R-:W-:-:S03]  /*10b0*/  LOP3.LUT R9, R15, R16, R9, 0x96, !PT ;  /* 0x000000100f097212 */ /* 0x000fc600078e9609 */
[----:B------:R-:W-:-:S05]  /*10c0*/  VIADD R7, R5, 0x32370b8f ;  /* 0x32370b8f05077836 */ /* 0x000fca0000000000 */
[----:B------:R-:W-:Y:S01]  /*10d0*/  LOP3.LUT R7, R11, R8, R7, 0x96, !PT ;  /* 0x000000080b077212 */ /* 0x000fe200078e9607 */
[----:B------:R-:W-:-:S04]  /*10e0*/  IMAD.WIDE.U32 R8, R9, -0x2daee0ad, RZ ;  /* 0xd2511f5309087825 */ /* 0x000fc800078e00ff */
[----:B------:R-:W-:Y:S02]  /*10f0*/  VIADD R11, R5, 0xed9eba14 ;  /* 0xed9eba14050b7836 */ /* 0x000fe40000000000 */
[----:B------:R-:W-:Y:S01]  /*1100*/  IMAD.WIDE.U32 R16, R7, -0x326172a9, RZ ;  /* 0xcd9e8d5707107825 */ /* 0x000fe200078e00ff */
[C---:B------:R-:W-:Y:S02]  /*1110*/  IADD3 R7, PT, PT, R4.reuse, 0x78dde6e4, RZ ;  /* 0x78dde6e404077810 */ /* 0x040fe40007ffe0ff */
[----:B------:R-:W-:Y:S01]  /*1120*/  LOP3.LUT R11, R9, R10, R11, 0x96, !PT ;  /* 0x0000000a090b7212 */ /* 0x000fe200078e960b */
[----:B------:R-:W-:Y:S01]  /*1130*/  VIADD R9, R4, 0x1715609d ;  /* 0x1715609d04097836 */ /* 0x000fe20000000000 */
[----:B------:R-:W-:-:S03]  /*1140*/  LOP3.LUT R7, R17, R14, R7, 0x96, !PT ;  /* 0x0000000e11077212 */ /* 0x000fc600078e9607 */
        /* <DEDUP_REMOVED lines=8> */
[C---:B------:R-:W-:Y:S02]  /*11d0*/  IADD3 R7, PT, PT, R4.reuse, -0x4ab325aa, RZ ;  /* 0xb54cda5604077810 */ /* 0x040fe40007ffe0ff */
        /* <DEDUP_REMOVED lines=14> */
[----:B------:R-:W-:Y:S01]  /*12c0*/  LOP3.LUT R7, R17, R14, R7, 0x96, !PT ;  /* 0x0000000e11077212 */ /* 0x000fe200078e9607 */
[----:B------:R-:W-:Y:S02]  /*12d0*/  VIADD R5, R5, 0x96a522ad ;  /* 0x96a522ad05057836 */ /* 0x000fe40000000000 */
[----:B------:R-:W-:-:S04]  /*12e0*/  IMAD.WIDE.U32 R14, R11, -0x326172a9, RZ ;  /* 0xcd9e8d570b0e7825 */ /* 0x000fc800078e00ff */
[----:B------:R-:W-:Y:S01]  /*12f0*/  IMAD.WIDE.U32 R10, R7, -0x2daee0ad, RZ ;  /* 0xd2511f53070a7825 */ /* 0x000fe200078e00ff */
[----:B------:R-:W-:-:S03]  /*1300*/  LOP3.LUT R16, R15, R16, R9, 0x96, !PT ;  /* 0x000000100f107212 */ /* 0x000fc600078e9609 */
[----:B------:R-:W-:Y:S01]  /*1310*/  IMAD.MOV.U32 R17, RZ, RZ, R14 ;  /* 0x000000ffff117224 */ /* 0x000fe200078e000e */
[----:B------:R-:W-:Y:S02]  /*1320*/  LOP3.LUT R18, R11, R8, R5, 0x96, !PT ;  /* 0x000000080b127212 */ /* 0x000fe400078e9605 */
[----:B------:R-:W-:-:S05]  /*1330*/  MOV R19, R10 ;  /* 0x0000000a00137202 */ /* 0x000fca0000000f00 */
[----:B------:R0:W-:Y:S02]  /*1340*/  STG.E.128 desc[UR10][R2.64+0x10], R16 ;  /* 0x0000101002007986 */ /* 0x0001e4000c101d0a */
.L_x_14:
[----:B------:R-:W-:Y:S05]  /*1350*/  BSYNC.RECONVERGENT B0 ;  /* 0x0000000000007941 */ /* 0x000fea0003800200 */
.L_x_13:
[----:B-----5:R-:W0:Y:S02]  /*1360*/  I2F.F64.U32 R6, R6 ;  /* 0x0000000600067312 */ /* 0x020e240000201800 */
[----:B01234-:R-:W-:Y:S01]  /*1370*/  IMAD.MOV.U32 R2, RZ, RZ, 0x0 ;  /* 0x00000000ff027424 */ /* 0x01ffe200078e00ff */
[----:B------:R-:W-:Y:S01]  /*1380*/  DMUL R12, R12, 1000 ;  /* 0x408f40000c0c7828 */ /* 0x000fe20000000000 */
[----:B------:R-:W-:-:S06]  /*1390*/  IMAD.MOV.U32 R3, RZ, RZ, 0x3df00000 ;  /* 0x3df00000ff037424 */ /* 0x000fcc00078e00ff */
[----:B------:R-:W-:-:S08]  /*13a0*/  DFMA R2, R6, R2, 2.3283064365386962891e-10 ;  /* 0x3df000000602742b */ /* 0x000fd00000000002 */
[----:B------:R-:W-:-:S14]  /*13b0*/  DSETP.GT.AND P0, PT, R12, R2, PT ;  /* 0x000000020c00722a */ /* 0x000fdc0003f04000 */
[----:B------:R-:W-:Y:S05]  /*13c0*/  @!P0 EXIT ;  /* 0x000000000000894d */ /* 0x000fea0003800000 */
[----:B------:R-:W0:Y:S02]  /*13d0*/  LDC.64 R6, c[0x0][0x380] ;  /* 0x0000e000ff067b82 */ /* 0x000e240000000a00 */
[----:B0-----:R-:W2:Y:S02]  /*13e0*/  LDG.E.64 R2, desc[UR10][R6.64] ;  /* 0x0000000a06027981 */ /* 0x001ea4000c1e1b00 */
[----:B--2---:R-:W-:-:S05]  /*13f0*/  IMAD.WIDE R28, R29, 0x38, R2 ;  /* 0x000000381d1c7825 */ /* 0x004fca00078e0202 */
[----:B------:R-:W2:Y:S04]  /*1400*/  LD.E.64 R12, desc[UR10][R28.64+0x20] ;  /* 0x0000200a1c0c7980 */ /* 0x000ea8000c101b00 */
[----:B------:R-:W3:Y:S04]  /*1410*/  LD.E.64 R24, desc[UR10][R28.64+0x18] ;  /* 0x0000180a1c187980 */ /* 0x000ee8000c101b00 */
[----:B------:R-:W4:Y:S04]  /*1420*/  LD.E.64 R14, desc[UR10][R28.64+0x28] ;  /* 0x0000280a1c0e7980 */ /* 0x000f28000c101b00 */
[----:B------:R-:W4:Y:S01]  /*1430*/  LD.E.64 R4, desc[UR10][R28.64+0x30] ;  /* 0x0000300a1c047980 */ /* 0x000f22000c101b00 */
[----:B------:R-:W-:-:S05]  /*1440*/  IMAD.WIDE R22, R22, 0x38, R2 ;  /* 0x0000003816167825 */ /* 0x000fca00078e0202 */
[----:B------:R0:W5:Y:S04]  /*1450*/  LD.E.64 R20, desc[UR10][R22.64+0x18] ;  /* 0x0000180a16147980 */ /* 0x000168000c101b00 */
[----:B------:R0:W5:Y:S04]  /*1460*/  LD.E.64 R18, desc[UR10][R22.64+0x20] ;  /* 0x0000200a16127980 */ /* 0x000168000c101b00 */
[----:B------:R0:W5:Y:S01]  /*1470*/  LD.E.64 R16, desc[UR10][R22.64+0x28] ;  /* 0x0000280a16107980 */ /* 0x000162000c101b00 */
[----:B------:R-:W-:Y:S01]  /*1480*/  IMAD.MOV.U32 R26, RZ, RZ, RZ ;  /* 0x000000ffff1a7224 */ /* 0x000fe200078e00ff */
[----:B------:R-:W-:Y:S01]  /*1490*/  BSSY.RECONVERGENT B1, `(.L_x_18) ;  /* 0x0000021000017945 */ /* 0x000fe20003800200 */
[----:B--2---:R-:W-:-:S08]  /*14a0*/  DMUL R2, R12, R12 ;  /* 0x0000000c0c027228 */ /* 0x004fd00000000000 */
[----:B---3--:R-:W-:-:S08]  /*14b0*/  DFMA R2, R24, R24, R2 ;  /* 0x000000181802722b */ /* 0x008fd00000000002 */
[----:B----4-:R-:W-:-:S08]  /*14c0*/  DFMA R2, R14, R14, R2 ;  /* 0x0000000e0e02722b */ /* 0x010fd00000000002 */
[----:B------:R-:W-:Y:S01]  /*14d0*/  DFMA R2, R4, R4, R2 ;  /* 0x000000040402722b */ /* 0x000fe20000000002 */
[----:B------:R-:W-:-:S07]  /*14e0*/  MOV R4, RZ ;  /* 0x000000ff00047202 */ /* 0x000fce0000000f00 */
[----:B------:R-:W-:Y:S02]  /*14f0*/  DSETP.MAX.AND P0, P1, RZ, R2, PT ;  /* 0x00000002ff00722a */ /* 0x000fe4000390f000 */
[----:B------:R-:W-:-:S04]  /*1500*/  IMAD.MOV.U32 R5, RZ, RZ, R3 ;  /* 0x000000ffff057224 */ /* 0x000fc800078e0003 */
[----:B------:R-:W-:Y:S02]  /*1510*/  SEL R26, R26, R2, P0 ;  /* 0x000000021a1a7207 */ /* 0x000fe40000000000 */
[----:B------:R-:W-:Y:S02]  /*1520*/  FSEL R27, R4, R5, P0 ;  /* 0x00000005041b7208 */ /* 0x000fe40000000000 */
[----:B------:R-:W-:-:S04]  /*1530*/  MOV R4, 0x0 ;  /* 0x0000000000047802 */ /* 0x000fc80000000f00 */
[----:B------:R-:W-:Y:S01]  /*1540*/  @P1 LOP3.LUT R27, R5, 0x80000, RZ, 0xfc, !PT ;  /* 0x00080000051b1812 */ /* 0x000fe200078efcff */
[----:B------:R-:W-:-:S03]  /*1550*/  IMAD.MOV.U32 R5, RZ, RZ, 0x3fd80000 ;  /* 0x3fd80000ff057424 */ /* 0x000fc600078e00ff */
[----:B------:R-:W1:Y:S01]  /*1560*/  MUFU.RSQ64H R11, R27 ;  /* 0x0000001b000b7308 */ /* 0x000e620000001c00 */
[----:B------:R-:W-:-:S05]  /*1570*/  VIADD R10, R27, 0xfcb00000 ;  /* 0xfcb000001b0a7836 */ /* 0x000fca0000000000 */
[----:B------:R-:W-:Y:S01]  /*1580*/  ISETP.GE.U32.AND P0, PT, R10, 0x7ca00000, PT ;  /* 0x7ca000000a00780c */ /* 0x000fe20003f06070 */
[----:B-1----:R-:W-:-:S08]  /*1590*/  DMUL R2, R10, R10 ;  /* 0x0000000a0a027228 */ /* 0x002fd00000000000 */
        /* <DEDUP_REMOVED lines=9> */
[----:B0-----:R-:W-:Y:S10]  /*1630*/  @!P0 BRA `(.L_x_19) ;  /* 0x0000000000188947 */ /* 0x001ff40003800000 */
[----:B------:R-:W-:Y:S01]  /*1640*/  MOV R2, R8 ;  /* 0x0000000800027202 */ /* 0x000fe20000000f00 */
[----:B------:R-:W-:Y:S01]  /*1650*/  IMAD.MOV.U32 R11, RZ, RZ, R27 ;  /* 0x000000ffff0b7224 */ /* 0x000fe200078e001b */
[----:B------:R-:W-:-:S07]  /*1660*/  MOV R8, 0x1680 ;  /* 0x0000168000087802 */ /* 0x000fce0000000f00 */
[----:B-----5:R-:W-:Y:S05]  /*1670*/  CALL.REL.NOINC `($__internal_2_$__cuda_sm20_dsqrt_rn_f64_mediumpath_v1) ;  /* 0x0000006400ac7944 */ /* 0x020fea0003c00000 */
[----:B------:R-:W-:Y:S02]  /*1680*/  IMAD.MOV.U32 R32, RZ, RZ, R2 ;  /* 0x000000ffff207224 */ /* 0x000fe400078e0002 */
[----:B------:R-:W-:-:S07]  /*1690*/  IMAD.MOV.U32 R33, RZ, RZ, R3 ;  /* 0x000000ffff217224 */ /* 0x000fce00078e0003 */
.L_x_19:
[----:B------:R-:W-:Y:S05]  /*16a0*/  BSYNC.RECONVERGENT B1 ;  /* 0x0000000000017941 */ /* 0x000fea0003800200 */
.L_x_18:
[----:B------:R-:W2:Y:S01]  /*16b0*/  LD.E.64 R4, desc[UR10][R22.64+0x30] ;  /* 0x0000300a16047980 */ /* 0x000ea2000c101b00 */
[----:B-----5:R-:W-:Y:S01]  /*16c0*/  DMUL R2, R18, R18 ;  /* 0x0000001212027228 */ /* 0x020fe20000000000 */
[----:B------:R-:W-:Y:S01]  /*16d0*/  IMAD.MOV.U32 R26, RZ, RZ, RZ ;  /* 0x000000ffff1a7224 */ /* 0x000fe200078e00ff */
[----:B------:R-:W-:Y:S06]  /*16e0*/  BSSY.RECONVERGENT B1, `(.L_x_20) ;  /* 0x0000020000017945 */ /* 0x000fec0003800200 */
[----:B------:R-:W-:-:S08]  /*16f0*/  DFMA R2, R20, R20, R2 ;  /* 0x000000141402722b */ /* 0x000fd00000000002 */
[----:B------:R-:W-:-:S08]  /*1700*/  DFMA R2, R16, R16, R2 ;  /* 0x000000101002722b */ /* 0x000fd00000000002 */
[----:B--2---:R-:W-:Y:S01]  /*1710*/  DFMA R2, R4, R4, R2 ;  /* 0x000000040402722b */ /* 0x004fe20000000002 */
        /* <DEDUP_REMOVED lines=28> */
.L_x_21:
[----:B------:R-:W-:Y:S05]  /*18e0*/  BSYNC.RECONVERGENT B1 ;  /* 0x0000000000017941 */ /* 0x000fea0003800200 */
.L_x_20:
[----:B------:R-:W-:Y:S01]  /*18f0*/  DADD R30, R30, R32 ;  /* 0x000000001e1e7229 */ /* 0x000fe20000000020 */
[----:B------:R-:W-:Y:S01]  /*1900*/  UMOV UR6, 0x812dea11 ;  /* 0x812dea1100067882 */ /* 0x000fe20000000000 */
[----:B------:R-:W-:Y:S01]  /*1910*/  UMOV UR7, 0x3d719799 ;  /* 0x3d71979900077882 */ /* 0x000fe20000000000 */
[----:B------:R-:W-:Y:S01]  /*1920*/  BSSY.RECONVERGENT B0, `(.L_x_22) ;  /* 0x000001b000007945 */ /* 0x000fe20003800200 */
[----:B------:R-:W-:Y:S01]  /*1930*/  UMOV UR8, UR7 ;  /* 0x0000000700087c82 */ /* 0x000fe20008000000 */
[----:B------:R-:W-:Y:S01]  /*1940*/  DADD R18, R12, R18 ;  /* 0x000000000c127229 */ /* 0x000fe20000000012 */
[----:B------:R-:W-:Y:S01]  /*1950*/  IMAD.U32 R4, RZ, RZ, UR8 ;  /* 0x00000008ff047e24 */ /* 0x000fe2000f8e00ff */
[----:B------:R-:W-:Y:S02]  /*1960*/  DADD R16, R14, R16 ;  /* 0x000000000e107229 */ /* 0x000fe40000000010 */
[----:B------:R-:W-:Y:S01]  /*1970*/  DSETP.MAX.AND P0, P1, R30, UR6, PT ;  /* 0x000000061e007e2a */ /* 0x000fe2000b90f000 */
[----:B------:R-:W-:Y:S01]  /*1980*/  MOV R2, R31 ;  /* 0x0000001f00027202 */ /* 0x000fe20000000f00 */
[----:B------:R-:W-:-:S04]  /*1990*/  DADD R26, R24, R20 ;  /* 0x00000000181a7229 */ /* 0x000fc80000000014 */
[----:B------:R-:W-:Y:S02]  /*19a0*/  FSEL R3, R2, UR8, P0 ;  /* 0x0000000802037c08 */ /* 0x000fe40008000000 */
[----:B------:R-:W-:-:S06]  /*19b0*/  SEL R2, R30, UR6, P0 ;  /* 0x000000061e027c07 */ /* 0x000fcc0008000000 */
[----:B------:R-:W-:-:S04]  /*19c0*/  @P1 LOP3.LUT R3, R4, 0x80000, RZ, 0xfc, !PT ;  /* 0x0008000004031812 */ /* 0x000fc800078efcff */
[----:B------:R-:W0:Y:S01]  /*19d0*/  MUFU.RCP64H R5, R3 ;  /* 0x0000000300057308 */ /* 0x000e220000001800 */
[----:B------:R-:W-:-:S05]  /*19e0*/  VIADD R4, R3, 0x300402 ;  /* 0x0030040203047836 */ /* 0x000fca0000000000 */
[----:B------:R-:W-:Y:S01]  /*19f0*/  FSETP.GEU.AND P0, PT, |R4|, 5.8789094863358348022e-39, PT ;  /* 0x004004020400780b */ /* 0x000fe20003f0e200 */
[----:B0-----:R-:W-:-:S08]  /*1a00*/  DFMA R6, -R2, R4, 1 ;  /* 0x3ff000000206742b */ /* 0x001fd00000000104 */
[----:B------:R-:W-:-:S08]  /*1a10*/  DFMA R6, R6, R6, R6 ;  /* 0x000000060606722b */ /* 0x000fd00000000006 */
[----:B------:R-:W-:-:S08]  /*1a20*/  DFMA R6, R4, R6, R4 ;  /* 0x000000060406722b */ /* 0x000fd00000000004 */
[----:B------:R-:W-:-:S08]  /*1a30*/  DFMA R8, -R2, R6, 1 ;  /* 0x3ff000000208742b */ /* 0x000fd00000000106 */
[----:B------:R-:W-:Y:S01]  /*1a40*/  DFMA R6, R6, R8, R6 ;  /* 0x000000080606722b */ /* 0x000fe20000000006 */
[----:B------:R-:W-:Y:S10]  /*1a50*/  @P0 BRA `(.L_x_23) ;  /* 0x00000000001c0947 */ /* 0x000ff40003800000 */
[----:B------:R-:W-:Y:S01]  /*1a60*/  LOP3.LUT R4, R3, 0x7fffffff, RZ, 0xc0, !PT ;  /* 0x7fffffff03047812 */ /* 0x000fe200078ec0ff */
[----:B------:R-:W-:-:S03]  /*1a70*/  IMAD.MOV.U32 R6, RZ, RZ, R2 ;  /* 0x000000ffff067224 */ /* 0x000fc600078e0002 */
[----:B------:R-:W-:Y:S02]  /*1a80*/  IADD3 R2, PT, PT, R4, -0x100000, RZ ;  /* 0xfff0000004027810 */ /* 0x000fe40007ffe0ff */
[----:B------:R-:W-:-:S07]  /*1a90*/  MOV R4, 0x1ab0 ;  /* 0x00001ab000047802 */ /* 0x000fce0000000f00 */
[----:B------:R-:W-:Y:S05]  /*1aa0*/  CALL.REL.NOINC `($__internal_0_$__cuda_sm20_dblrcp_rn_slowpath_v3) ;  /* 0x0000005800887944 */ /* 0x000fea0003c00000 */
[----:B------:R-:W-:Y:S02]  /*1ab0*/  IMAD.MOV.U32 R6, RZ, RZ, R2 ;  /* 0x000000ffff067224 */ /* 0x000fe400078e0002 */
[----:B------:R-:W-:-:S07]  /*1ac0*/  IMAD.MOV.U32 R7, RZ, RZ, R3 ;  /* 0x000000ffff077224 */ /* 0x000fce00078e0003 */
.L_x_23:
[----:B------:R-:W-:Y:S05]  /*1ad0*/  BSYNC.RECONVERGENT B0 ;  /* 0x0000000000007941 */ /* 0x000fea0003800200 */
.L_x_22:
[C---:B------:R-:W-:Y:S01]  /*1ae0*/  DMUL R20, R6.reuse, R18 ;  /* 0x0000001206147228 */ /* 0x040fe20000000000 */
[----:B------:R-:W-:Y:S01]  /*1af0*/  UMOV UR6, 0x812dea11 ;  /* 0x812dea1100067882 */ /* 0x000fe20000000000 */
[C---:B------:R-:W-:Y:S01]  /*1b00*/  DMUL R18, R6.reuse, R26 ;  /* 0x0000001a06127228 */ /* 0x040fe20000000000 */
[----:B------:R-:W-:Y:S01]  /*1b10*/  UMOV UR7, 0x3d719799 ;  /* 0x3d71979900077882 */ /* 0x000fe20000000000 */
[----:B------:R-:W-:Y:S01]  /*1b20*/  DMUL R16, R6, R16 ;  /* 0x0000001006107228 */ /* 0x000fe20000000000 */
[----:B------:R-:W-:Y:S03]  /*1b30*/  BSSY.RECONVERGENT B1, `(.L_x_24) ;  /* 0x0000052000017945 */ /* 0x000fe60003800200 */
[----:B------:R-:W-:-:S08]  /*1b40*/  DMUL R2, R20, R20 ;  /* 0x0000001414027228 */ /* 0x000fd00000000000 */
[----:B------:R-:W-:-:S08]  /*1b50*/  DFMA R2, R18, R18, R2 ;  /* 0x000000121202722b */ /* 0x000fd00000000002 */
[----:B------:R-:W-:-:S08]  /*1b60*/  DFMA R30, R16, R16, R2 ;  /* 0x00000010101e722b */ /* 0x000fd00000000002 */
[----:B------:R-:W-:-:S14]  /*1b70*/  DSETP.GEU.AND P0, PT, R30, UR6, PT ;  /* 0x000000061e007e2a */ /* 0x000fdc000bf0e000 */
[----:B------:R-:W-:Y:S05]  /*1b80*/  @!P0 BRA `(.L_x_25) ;  /* 0x0000000400308947 */ /* 0x000fea0003800000 */
[----:B------:R-:W-:Y:S01]  /*1b90*/  DADD R26, -R30, 1 ;  /* 0x3ff000001e1a7429 */ /* 0x000fe20000000100 */
[----:B------:R-:W-:Y:S01]  /*1ba0*/  MOV R4, 0x0 ;  /* 0x0000000000047802 */ /* 0x000fe20000000f00 */
[----:B------:R-:W-:Y:S01]  /*1bb0*/  IMAD.MOV.U32 R5, RZ, RZ, 0x3fd80000 ;  /* 0x3fd80000ff057424 */ /* 0x000fe200078e00ff */
[----:B------:R-:W-:Y:S03]  /*1bc0*/  BSSY.RECONVERGENT B2, `(.L_x_26) ;  /* 0x0000017000027945 */ /* 0x000fe60003800200 */
[----:B------:R-:W0:Y:S04]  /*1bd0*/  MUFU.RSQ64H R11, R27 ;  /* 0x0000001b000b7308 */ /* 0x000e280000001c00 */
        /* <DEDUP_REMOVED lines=15> */
[----:B------:R-:W-:Y:S01]  /*1cd0*/  MOV R8, 0x1d10 ;  /* 0x00001d1000087802 */ /* 0x000fe20000000f00 */
[----:B------:R-:W-:Y:S02]  /*1ce0*/  IMAD.MOV.U32 R6, RZ, RZ, R34 ;  /* 0x000000ffff067224 */ /* 0x000fe400078e0022 */
[----:B------:R-:W-:-:S07]  /*1cf0*/  IMAD.MOV.U32 R7, RZ, RZ, R35 ;  /* 0x000000ffff077224 */ /* 0x000fce00078e0023 */
[----:B------:R-:W-:Y:S05]  /*1d00*/  CALL.REL.NOINC `($__internal_2_$__cuda_sm20_dsqrt_rn_f64_mediumpath_v1) ;  /* 0x0000006000087944 */ /* 0x000fea0003c00000 */
[----:B------:R-:W-:Y:S01]  /*1d10*/  MOV R6, R2 ;  /* 0x0000000200067202 */ /* 0x000fe20000000f00 */
[----:B------:R-:W-:-:S07]  /*1d20*/  IMAD.MOV.U32 R7, RZ, RZ, R3 ;  /* 0x000000ffff077224 */ /* 0x000fce00078e0003 */
.L_x_27:
[----:B------:R-:W-:Y:S05]  /*1d30*/  BSYNC.RECONVERGENT B2 ;  /* 0x0000000000027941 */ /* 0x000fea0003800200 */
.L_x_26:
[----:B------:R-:W0:Y:S01]  /*1d40*/  MUFU.RCP64H R3, R7 ;  /* 0x0000000700037308 */ /* 0x000e220000001800 */
[----:B------:R-:W-:Y:S01]  /*1d50*/  VIADD R2, R7, 0x300402 ;  /* 0x0030040207027836 */ /* 0x000fe20000000000 */
[----:B------:R-:W-:Y:S04]  /*1d60*/  BSSY.RECONVERGENT B0, `(.L_x_28) ;  /* 0x000000f000007945 */ /* 0x000fe80003800200 */
[----:B------:R-:W-:Y:S01]  /*1d70*/  FSETP.GEU.AND P0, PT, |R2|, 5.8789094863358348022e-39, PT ;  /* 0x004004020200780b */ /* 0x000fe20003f0e200 */
[----:B0-----:R-:W-:-:S08]  /*1d80*/  DFMA R4, R2, -R6, 1 ;  /* 0x3ff000000204742b */ /* 0x001fd00000000806 */
[----:B------:R-:W-:-:S08]  /*1d90*/  DFMA R4, R4, R4, R4 ;  /* 0x000000040404722b */ /* 0x000fd00000000004 */
[----:B------:R-:W-:-:S08]  /*1da0*/  DFMA R4, R2, R4, R2 ;  /* 0x000000040204722b */ /* 0x000fd00000000002 */
[----:B------:R-:W-:-:S08]  /*1db0*/  DFMA R36, R4, -R6, 1 ;  /* 0x3ff000000424742b */ /* 0x000fd00000000806 */
[----:B------:R-:W-:Y:S01]  /*1dc0*/  DFMA R36, R4, R36, R4 ;  /* 0x000000240424722b */ /* 0x000fe20000000004 */
[----:B------:R-:W-:Y:S10]  /*1dd0*/  @P0 BRA `(.L_x_29) ;  /* 0x00000000001c0947 */ /* 0x000ff40003800000 */
[----:B------:R-:W-:Y:S01]  /*1de0*/  LOP3.LUT R2, R7, 0x7fffffff, RZ, 0xc0, !PT ;  /* 0x7fffffff07027812 */ /* 0x000fe200078ec0ff */
[----:B------:R-:W-:Y:S01]  /*1df0*/  IMAD.MOV.U32 R3, RZ, RZ, R7 ;  /* 0x000000ffff037224 */ /* 0x000fe200078e0007 */
[----:B------:R-:W-:Y:S02]  /*1e00*/  MOV R4, 0x1e30 ;  /* 0x00001e3000047802 */ /* 0x000fe40000000f00 */
[----:B------:R-:W-:-:S07]  /*1e10*/  IADD3 R2, PT, PT, R2, -0x100000, RZ ;  /* 0xfff0000002027810 */ /* 0x000fce0007ffe0ff */
[----:B------:R-:W-:Y:S05]  /*1e20*/  CALL.REL.NOINC `($__internal_0_$__cuda_sm20_dblrcp_rn_slowpath_v3) ;  /* 0x0000005400a87944 */ /* 0x000fea0003c00000 */
[----:B------:R-:W-:Y:S02]  /*1e30*/  IMAD.MOV.U32 R36, RZ, RZ, R2 ;  /* 0x000000ffff247224 */ /* 0x000fe400078e0002 */
[----:B------:R-:W-:-:S07]  /*1e40*/  IMAD.MOV.U32 R37, RZ, RZ, R3 ;  /* 0x000000ffff257224 */ /* 0x000fce00078e0003 */
.L_x_29:
[----:B------:R-:W-:Y:S05]  /*1e50*/  BSYNC.RECONVERGENT B0 ;  /* 0x0000000000007941 */ /* 0x000fea0003800200 */
.L_x_28:
[----:B------:R-:W0:Y:S01]  /*1e60*/  MUFU.RCP64H R5, R31 ;  /* 0x0000001f00057308 */ /* 0x000e220000001800 */
[----:B------:R-:W-:Y:S01]  /*1e70*/  IMAD.MOV.U32 R4, RZ, RZ, 0x1 ;  /* 0x00000001ff047424 */ /* 0x000fe200078e00ff */
[----:B------:R-:W-:Y:S01]  /*1e80*/  DMUL R2, R12, R20 ;  /* 0x000000140c027228 */ /* 0x000fe20000000000 */
[----:B------:R-:W-:Y:S07]  /*1e90*/  BSSY.RECONVERGENT B0, `(.L_x_30) ;  /* 0x0000017000007945 */ /* 0x000fee0003800200 */
[----:B------:R-:W-:-:S02]  /*1ea0*/  DFMA R2, R24, R18, R2 ;  /* 0x000000121802722b */ /* 0x000fc40000000002 */
[----:B0-----:R-:W-:-:S06]  /*1eb0*/  DFMA R6, -R30, R4, 1 ;  /* 0x3ff000001e06742b */ /* 0x001fcc0000000104 */
[----:B------:R-:W-:Y:S02]  /*1ec0*/  DFMA R2, R14, R16, R2 ;  /* 0x000000100e02722b */ /* 0x000fe40000000002 */
[----:B------:R-:W-:-:S08]  /*1ed0*/  DFMA R6, R6, R6, R6 ;  /* 0x000000060606722b */ /* 0x000fd00000000006 */
[----:B------:R-:W-:Y:S02]  /*1ee0*/  DFMA R6, R4, R6, R4 ;  /* 0x000000060406722b */ /* 0x000fe40000000004 */
[----:B------:R-:W-:-:S06]  /*1ef0*/  DADD R4, R36, -1 ;  /* 0xbff0000024047429 */ /* 0x000fcc0000000000 */
[----:B------:R-:W-:Y:S02]  /*1f00*/  DFMA R8, -R30, R6, 1 ;  /* 0x3ff000001e08742b */ /* 0x000fe40000000106 */
[----:B------:R-:W-:-:S06]  /*1f10*/  DMUL R4, R2, R4 ;  /* 0x0000000402047228 */ /* 0x000fcc0000000000 */
[----:B------:R-:W-:-:S04]  /*1f20*/  DFMA R8, R6, R8, R6 ;  /* 0x000000080608722b */ /* 0x000fc80000000006 */
[----:B------:R-:W-:-:S04]  /*1f30*/  FSETP.GEU.AND P1, PT, |R5|, 6.5827683646048100446e-37, PT ;  /* 0x036000000500780b */ /* 0x000fc80003f2e200 */
[----:B------:R-:W-:-:S08]  /*1f40*/  DMUL R40, R4, R8 ;  /* 0x0000000804287228 */ /* 0x000fd00000000000 */
[----:B------:R-:W-:-:S08]  /*1f50*/  DFMA R2, -R30, R40, R4 ;  /* 0x000000281e02722b */ /* 0x000fd00000000104 */
[----:B------:R-:W-:-:S10]  /*1f60*/  DFMA R40, R8, R2, R40 ;  /* 0x000000020828722b */ /* 0x000fd40000000028 */
[----:B------:R-:W-:-:S05]  /*1f70*/  FFMA R2, RZ, R31, R41 ;  /* 0x0000001fff027223 */ /* 0x000fca0000000029 */
[----:B------:R-:W-:-:S13]  /*1f80*/  FSETP.GT.AND P0, PT, |R2|, 1.469367938527859385e-39, PT ;  /* 0x001000000200780b */ /* 0x000fda0003f04200 */
[----:B------:R-:W-:Y:S05]  /*1f90*/  @P0 BRA P1, `(.L_x_31) ;  /* 0x0000000000180947 */ /* 0x000fea0000800000 */
[----:B------:R-:W-:Y:S01]  /*1fa0*/  MOV R2, R4 ;  /* 0x0000000400027202 */ /* 0x000fe20000000f00 */
[----:B------:R-:W-:Y:S01]  /*1fb0*/  IMAD.MOV.U32 R3, RZ, RZ, R5 ;  /* 0x000000ffff037224 */ /* 0x000fe200078e0005 */
[----:B------:R-:W-:Y:S01]  /*1fc0*/  MOV R6, 0x2000 ;  /* 0x0000200000067802 */ /* 0x000fe20000000f00 */
[----:B------:R-:W-:Y:S02]  /*1fd0*/  IMAD.MOV.U32 R34, RZ, RZ, R30 ;  /* 0x000000ffff227224 */ /* 0x000fe400078e001e */
[----:B------:R-:W-:-:S07]  /*1fe0*/  IMAD.MOV.U32 R35, RZ, RZ, R31 ;  /* 0x000000ffff237224 */ /* 0x000fce00078e001f */
[----:B------:R-:W-:Y:S05]  /*1ff0*/  CALL.REL.NOINC `($__internal_1_$__cuda_sm20_div_rn_f64_full) ;  /* 0x0000005400d87944 */ /* 0x000fea0003c00000 */
.L_x_31:
[----:B------:R-:W-:Y:S05]  /*2000*/  BSYNC.RECONVERGENT B0 ;  /* 0x0000000000007941 */ /* 0x000fea0003800200 */
.L_x_30:
[----:B------:R-:W-:-:S08]  /*2010*/  DFMA R32, R36, -R32, R40 ;  /* 0x800000202420722b */ /* 0x000fd00000000028 */
[-C--:B------:R-:W-:Y:S02]  /*2020*/  DFMA R24, R18, R32.reuse, R24 ;  /* 0x000000201218722b */ /* 0x080fe40000000018 */
[-C--:B------:R-:W-:Y:S02]  /*2030*/  DFMA R12, R20, R32.reuse, R12 ;  /* 0x00000020140c722b */ /* 0x080fe4000000000c */
[----:B------:R-:W-:-:S11]  /*2040*/  DFMA R14, R16, R32, R14 ;  /* 0x00000020100e722b */ /* 0x000fd6000000000e */
.L_x_25:
[----:B------:R-:W-:Y:S05]  /*2050*/  BSYNC.RECONVERGENT B1 ;  /* 0x0000000000017941 */ /* 0x000fea0003800200 */
.L_x_24:
[----:B------:R-:W0:Y:S01]  /*2060*/  S2R R3, SR_TID.X ;  /* 0x0000000000037919 */ /* 0x000e220000002100 */
[----:B------:R-:W0:Y:S01]  /*2070*/  LDC R2, c[0x0][0x360] ;  /* 0x0000d800ff027b82 */ /* 0x000e220000000800 */
[----:B------:R-:W1:Y:S02]  /*2080*/  LDCU.64 UR6, c[0x0][0x388] ;  /* 0x00007100ff0677ac */ /* 0x000e640008000a00 */
[----:B-1----:R-:W-:Y:S01]  /*2090*/  MOV R10, UR6 ;  /* 0x00000006000a7c02 */ /* 0x002fe20008000f00 */
[----:B------:R-:W-:Y:S02]  /*20a0*/  IMAD.U32 R11, RZ, RZ, UR7 ;  /* 0x00000007ff0b7e24 */ /* 0x000fe4000f8e00ff */
[----:B0-----:R-:W-:-:S04]  /*20b0*/  IMAD R27, R2, UR9, R3 ;  /* 0x00000009021b7c24 */ /* 0x001fc8000f8e0203 */
[----:B------:R-:W-:-:S05]  /*20c0*/  IMAD.WIDE R26, R27, 0x40, R10 ;  /* 0x000000401b1a7825 */ /* 0x000fca00078e020a */
[----:B------:R-:W2:Y:S01]  /*20d0*/  LDG.E R9, desc[UR10][R26.64+0x30] ;  /* 0x0000300a1a097981 */ /* 0x000ea2000c1e1900 */
[----:B------:R-:W-:Y:S01]  /*20e0*/  DMUL R12, R12, R12 ;  /* 0x0000000c0c0c7228 */ /* 0x000fe20000000000 */
[----:B------:R-:W-:Y:S07]  /*20f0*/  BSSY.RECONVERGENT B1, `(.L_x_32) ;  /* 0x000014e000017945 */ /* 0x000fee0003800200 */
[----:B------:R-:W-:-:S08]  /*2100*/  DFMA R12, R24, R24, R12 ;  /* 0x00000018180c722b */ /* 0x000fd0000000000c */
[----:B------:R-:W-:Y:S01]  /*2110*/  DFMA R14, R14, R14, R12 ;  /* 0x0000000e0e0e722b */ /* 0x000fe2000000000c */
[----:B--2---:R-:W-:-:S13]  /*2120*/  ISETP.NE.AND P0, PT, R9, 0x1, PT ;  /* 0x000000010900780c */ /* 0x004fda0003f05270 */
[----:B------:R-:W-:Y:S05]  /*2130*/  @!P0 BRA `(.L_x_33) ;  /* 0x0000001400148947 */ /* 0x000fea0003800000 */
[----:B------:R-:W2:Y:S04]  /*2140*/  LDG.E R8, desc[UR10][R26.64] ;  /* 0x0000000a1a087981 */ /* 0x000ea8000c1e1900 */
[----:B------:R0:W5:Y:S01]  /*2150*/  LDG.E.128 R4, desc[UR10][R26.64+0x10] ;  /* 0x0000100a1a047981 */ /* 0x000162000c1e1d00 */
[----:B------:R-:W-:Y:S01]  /*2160*/  BSSY.RECONVERGENT B0, `(.L_x_34) ;  /* 0x0000014000007945 */ /* 0x000fe20003800200 */
[----:B--2---:R-:W-:-:S05]  /*2170*/  VIADD R13, R8, 0x1 ;  /* 0x00000001080d7836 */ /* 0x004fca0000000000 */
[----:B------:R0:W-:Y:S01]  /*2180*/  STG.E desc[UR10][R26.64], R13 ;  /* 0x0000000d1a007986 */ /* 0x0001e2000c10190a */
[----:B------:R-:W-:-:S13]  /*2190*/  ISETP.NE.AND P0, PT, R13, RZ, PT ;  /* 0x000000ff0d00720c */ /* 0x000fda0003f05270 */
[----:B0-----:R-:W-:Y:S05]  /*21a0*/  @!P0 BRA `(.L_x_35) ;  /* 0x0000000000088947 */ /* 0x001fea0003800000 */
[----:B------:R0:W5:Y:S01]  /*21b0*/  LDG.E R31, desc[UR10][R26.64+0x4] ;  /* 0x0000040a1a1f7981 */ /* 0x000162000c1e1900 */
[----:B------:R-:W-:Y:S05]  /*21c0*/  BRA `(.L_x_36) ;  /* 0x0000000000347947 */ /* 0x000fea0003800000 */
.L_x_35:
[----:B------:R-:W2:Y:S02]  /*21d0*/  LDG.E R31, desc[UR10][R26.64+0x4] ;  /* 0x0000040a1a1f7981 */ /* 0x000ea4000c1e1900 */
[----:B--2---:R-:W-:-:S05]  /*21e0*/  VIADD R31, R31, 0x1 ;  /* 0x000000011f1f7836 */ /* 0x004fca0000000000 */
[----:B------:R1:W-:Y:S01]  /*21f0*/  STG.E desc[UR10][R26.64+0x4], R31 ;  /* 0x0000041f1a007986 */ /* 0x0003e2000c10190a */
[----:B------:R-:W-:-:S13]  /*2200*/  ISETP.NE.AND P0, PT, R31, RZ, PT ;  /* 0x000000ff1f00720c */ /* 0x000fda0003f05270 */
[----:B-1----:R-:W-:Y:S05]  /*2210*/  @P0 BRA `(.L_x_36) ;  /* 0x0000000000200947 */ /* 0x002fea0003800000 */
[----:B------:R-:W2:Y:S02]  /*2220*/  LDG.E R2, desc[UR10][R26.64+0x8] ;  /* 0x0000080a1a027981 */ /* 0x000ea4000c1e1900 */
[----:B--2---:R-:W-:-:S04]  /*2230*/  IADD3 R25, PT, PT, R2, 0x1, RZ ;  /* 0x0000000102197810 */ /* 0x004fc80007ffe0ff */
[----:B------:R-:W-:-:S13]  /*2240*/  ISETP.NE.AND P0, PT, R25, RZ, PT ;  /* 0x000000ff1900720c */ /* 0x000fda0003f05270 */
[----:B------:R-:W2:Y:S01]  /*2250*/  @!P0 LDG.E R2, desc[UR10][R26.64+0xc] ;  /* 0x00000c0a1a028981 */ /* 0x000ea2000c1e1900 */
[----:B------:R-:W-:-:S03]  /*2260*/  IMAD.MOV.U32 R31, RZ, RZ, RZ ;  /* 0x000000ffff1f7224 */ /* 0x000fc600078e00ff */
[----:B------:R1:W-:Y:S01]  /*2270*/  STG.E desc[UR10][R26.64+0x8], R25 ;  /* 0x000008191a007986 */ /* 0x0003e2000c10190a */
[----:B--2---:R-:W-:-:S05]  /*2280*/  @!P0 VIADD R33, R2, 0x1 ;  /* 0x0000000102218836 */ /* 0x004fca0000000000 */
[----:B------:R1:W-:Y:S02]  /*2290*/  @!P0 STG.E desc[UR10][R26.64+0xc], R33 ;  /* 0x00000c211a008986 */ /* 0x0003e4000c10190a */
.L_x_36:
[----:B------:R-:W-:Y:S05]  /*22a0*/  BSYNC.RECONVERGENT B0 ;  /* 0x0000000000007941 */ /* 0x000fea0003800200 */
.L_x_34:
[----:B------:R-:W2:Y:S01]  /*22b0*/  S2R R12, SR_CTAID.X ;  /* 0x00000000000c7919 */ /* 0x000ea20000002500 */
[----:B------:R-:W2:Y:S02]  /*22c0*/  LDCU UR6, c[0x0][0x360] ;  /* 0x00006c00ff0677ac */ /* 0x000ea40008000800 */
[----:B--2---:R-:W-:-:S04]  /*22d0*/  IMAD R3, R12, UR6, R3 ;  /* 0x000000060c037c24 */ /* 0x004fc8000f8e0203 */
[----:B------:R-:W-:-:S05]  /*22e0*/  IMAD.WIDE R10, R3, 0x40, R10 ;  /* 0x00000040030a7825 */ /* 0x000fca00078e020a */
[----:B01----:R-:W2:Y:S04]  /*22f0*/  LDG.E.64 R26, desc[UR10][R10.64+0x8] ;  /* 0x0000080a0a1a7981 */ /* 0x003ea8000c1e1b00 */
[----:B------:R-:W3:Y:S01]  /*2300*/  LDG.E.64 R2, desc[UR10][R10.64+0x20] ;  /* 0x0000200a0a027981 */ /* 0x000ee2000c1e1b00 */
[----:B------:R-:W-:Y:S01]  /*2310*/  IMAD.HI.U32 R30, R13, -0x2daee0ad, RZ ;  /* 0xd2511f530d1e7827 */ /* 0x000fe200078e00ff */
[----:B------:R-:W-:Y:S01]  /*2320*/  ISETP.NE.AND P0, PT, R0, 0x3, PT ;  /* 0x000000030000780c */ /* 0x000fe20003f05270 */
[----:B------:R-:W-:Y:S02]  /*2330*/  BSSY.RECONVERGENT B0, `(.L_x_37) ;  /* 0x0000054000007945 */ /* 0x000fe40003800200 */
[----:B------:R-:W-:-:S04]  /*2340*/  IMAD.MOV.U32 R13, RZ, RZ, -0x2daee0ad ;  /* 0xd2511f53ff0d7424 */ /* 0x000fc800078e00ff */
[----:B------:R-:W-:Y:S02]  /*2350*/  IMAD R13, R8, R13, -0x2daee0ad ;  /* 0xd2511f53080d7424 */ /* 0x000fe400078e020d */
[----:B--2---:R-:W-:Y:S01]  /*2360*/  IMAD.WIDE.U32 R24, R26, -0x326172a9, RZ ;  /* 0xcd9e8d571a187825 */ /* 0x004fe200078e00ff */
[----:B---3--:R-:W-:-:S03]  /*2370*/  LOP3.LUT R27, R3, R27, R30, 0x96, !PT ;  /* 0x0000001b031b7212 */ /* 0x008fc600078e961e */
[----:B------:R-:W-:Y:S01]  /*2380*/  VIADD R8, R3, 0xbb67ae85 ;  /* 0xbb67ae8503087836 */ /* 0x000fe20000000000 */
[C---:B-----5:R-:W-:Y:S02]  /*2390*/  LOP3.LUT R31, R2.reuse, R25, R31, 0x96, !PT ;  /* 0x00000019021f7212 */ /* 0x060fe400078e961f */
[----:B------:R-:W-:Y:S01]  /*23a0*/  IADD3 R25, PT, PT, R2, -0x61c88647, RZ ;  /* 0x9e3779b902197810 */ /* 0x000fe20007ffe0ff */
[----:B------:R-:W-:-:S04]  /*23b0*/  IMAD.WIDE.U32 R26, R27, -0x326172a9, RZ ;  /* 0xcd9e8d571b1a7825 */ /* 0x000fc800078e00ff */
[----:B------:R-:W-:Y:S01]  /*23c0*/  IMAD.WIDE.U32 R30, R31, -0x2daee0ad, RZ ;  /* 0xd2511f531f1e7825 */ /* 0x000fe200078e00ff */
[----:B------:R-:W-:-:S03]  /*23d0*/  LOP3.LUT R25, R25, R24, R27, 0x96, !PT ;  /* 0x0000001819197212 */ /* 0x000fc600078e961b */
[----:B------:R-:W-:Y:S01]  /*23e0*/  VIADD R27, R3, 0x76cf5d0a ;  /* 0x76cf5d0a031b7836 */ /* 0x000fe20000000000 */
[----:B------:R-:W-:Y:S01]  /*23f0*/  LOP3.LUT R8, R8, R31, R13, 0x96, !PT ;  /* 0x0000001f08087212 */ /* 0x000fe200078e960d */
[----:B------:R-:W-:Y:S02]  /*2400*/  VIADD R13, R2, 0x3c6ef372 ;  /* 0x3c6ef372020d7836 */ /* 0x000fe40000000000 */
[----:B------:R-:W-:-:S04]  /*2410*/  IMAD.WIDE.U32 R24, R25, -0x2daee0ad, RZ ;  /* 0xd2511f5319187825 */ /* 0x000fc800078e00ff */
[----:B------:R-:W-:Y:S01]  /*2420*/  IMAD.WIDE.U32 R32, R8, -0x326172a9, RZ ;  /* 0xcd9e8d5708207825 */ /* 0x000fe200078e00ff */
[----:B------:R-:W-:Y:S02]  /*2430*/  LOP3.LUT R27, R25, R27, R30, 0x96, !PT ;  /* 0x0000001b191b7212 */ /* 0x000fe400078e961e */
[----:B------:R-:W-:Y:S02]  /*2440*/  IADD3 R25, PT, PT, R2, -0x255992d5, RZ ;  /* 0xdaa66d2b02197810 */ /* 0x000fe40007ffe0ff */
[----:B------:R-:W-:Y:S01]  /*2450*/  LOP3.LUT R13, R33, R26, R13, 0x96, !PT ;  /* 0x0000001a210d7212 */ /* 0x000fe200078e960d */
[----:B------:R-:W-:-:S04]  /*2460*/  IMAD.WIDE.U32 R26, R27, -0x326172a9, RZ ;  /* 0xcd9e8d571b1a7825 */ /* 0x000fc800078e00ff */
[----:B------:R-:W-:Y:S01]  /*2470*/  IMAD.WIDE.U32 R30, R13, -0x2daee0ad, RZ ;  /* 0xd2511f530d1e7825 */ /* 0x000fe200078e00ff */
[----:B------:R-:W-:-:S03]  /*2480*/  LOP3.LUT R25, R27, R32, R25, 0x96, !PT ;  /* 0x000000201b197212 */ /* 0x000fc600078e9619 */
[C---:B------:R-:W-:Y:S02]  /*2490*/  VIADD R13, R3.reuse, 0x32370b8f ;  /* 0x32370b8f030d7836 */ /* 0x040fe40000000000 */
[----:B------:R-:W-:-:S03]  /*24a0*/  VIADD R27, R3, 0xed9eba14 ;  /* 0xed9eba14031b7836 */ /* 0x000fc60000000000 */
[----:B------:R-:W-:Y:S01]  /*24b0*/  LOP3.LUT R13, R31, R24, R13, 0x96, !PT ;  /* 0x000000181f0d7212 */ /* 0x000fe200078e960d */
[----:B------:R-:W-:-:S04]  /*24c0*/  IMAD.WIDE.U32 R24, R25, -0x2daee0ad, RZ ;  /* 0xd2511f5319187825 */ /* 0x000fc800078e00ff */
[----:B------:R-:W-:Y:S01]  /*24d0*/  IMAD.WIDE.U32 R32, R13, -0x326172a9, RZ ;  /* 0xcd9e8d570d207825 */ /* 0x000fe200078e00ff */
[----:B------:R-:W-:Y:S02]  /*24e0*/  LOP3.LUT R27, R25, R30, R27, 0x96, !PT ;  /* 0x0000001e191b7212 */ /* 0x000fe400078e961b */
[C---:B------:R-:W-:Y:S01]  /*24f0*/  IADD3 R25, PT, PT, R2.reuse, 0x1715609d, RZ ;  /* 0x1715609d02197810 */ /* 0x040fe20007ffe0ff */
[----:B------:R-:W-:-:S05]  /*2500*/  VIADD R13, R2, 0x78dde6e4 ;  /* 0x78dde6e4020d7836 */ /* 0x000fca0000000000 */
        /* <DEDUP_REMOVED lines=17> */
[----:B------:R-:W-:Y:S02]  /*2620*/  VIADD R27, R3, 0xdb3d7428 ;  /* 0xdb3d7428031b7836 */ /* 0x000fe40000000000 */
[----:B------:R-:W-:Y:S01]  /*2630*/  IMAD.WIDE.U32 R32, R32, -0x2daee0ad, RZ ;  /* 0xd2511f5320207825 */ /* 0x000fe200078e00ff */
[----:B------:R-:W-:-:S03]  /*2640*/  LOP3.LUT R24, R31, R24, R13, 0x96, !PT ;  /* 0x000000181f187212 */ /* 0x000fc600078e960d */
[----:B------:R-:W-:Y:S01]  /*2650*/  VIADD R13, R2, 0xf1bbcdc8 ;  /* 0xf1bbcdc8020d7836 */ /* 0x000fe20000000000 */
[----:B------:R-:W-:Y:S01]  /*2660*/  LOP3.LUT R27, R33, R30, R27, 0x96, !PT ;  /* 0x0000001e211b7212 */ /* 0x000fe200078e961b */
[----:B------:R-:W-:-:S04]  /*2670*/  IMAD.WIDE.U32 R24, R24, -0x326172a9, RZ ;  /* 0xcd9e8d5718187825 */ /* 0x000fc800078e00ff */
[----:B------:R-:W-:Y:S01]  /*2680*/  IMAD.WIDE.U32 R34, R27, -0x326172a9, RZ ;  /* 0xcd9e8d571b227825 */ /* 0x000fe200078e00ff */
[----:B------:R-:W-:Y:S02]  /*2690*/  LOP3.LUT R13, R25, R26, R13, 0x96, !PT ;  /* 0x0000001a190d7212 */ /* 0x000fe400078e960d */
[----:B------:R-:W-:Y:S01]  /*26a0*/  IADD3 R25, PT, PT, R2, -0x700cb87f, RZ ;  /* 0x8ff3478102197810 */ /* 0x000fe20007ffe0ff */
[----:B------:R-:W-:Y:S02]  /*26b0*/  VIADD R3, R3, 0x96a522ad ;  /* 0x96a522ad03037836 */ /* 0x000fe40000000000 */
[----:B------:R-:W-:Y:S01]  /*26c0*/  IMAD.WIDE.U32 R30, R13, -0x2daee0ad, RZ ;  /* 0xd2511f530d1e7825 */ /* 0x000fe200078e00ff */
[----:B------:R-:W-:Y:S02]  /*26d0*/  LOP3.LUT R24, R35, R24, R25, 0x96, !PT ;  /* 0x0000001823187212 */ /* 0x000fe400078e9619 */
[----:B------:R-:W-:Y:S01]  /*26e0*/  MOV R25, R34 ;  /* 0x0000002200197202 */ /* 0x000fe20000000f00 */
[----:B------:R-:W-:Y:S01]  /*26f0*/  IMAD.MOV.U32 R27, RZ, RZ, R30 ;  /* 0x000000ffff1b7224 */ /* 0x000fe200078e001e */
[----:B------:R-:W-:-:S05]  /*2700*/  LOP3.LUT R26, R31, R32, R3, 0x96, !PT ;  /* 0x000000201f1a7212 */ /* 0x000fca00078e9603 */
[----:B------:R0:W-:Y:S01]  /*2710*/  STG.E.128 desc[UR10][R10.64+0x10], R24 ;  /* 0x000010180a007986 */ /* 0x0001e2000c101d0a */
[----:B------:R-:W-:Y:S05]  /*2720*/  @!P0 BRA `(.L_x_38) ;  /* 0x0000000000408947 */ /* 0x000fea0003800000 */
[----:B------:R-:W-:Y:S01]  /*2730*/  ISETP.NE.AND P0, PT, R0, 0x2, PT ;  /* 0x000000020000780c */ /* 0x000fe20003f05270 */
[----:B0-----:R-:W-:Y:S01]  /*2740*/  IMAD.MOV.U32 R25, RZ, RZ, R6 ;  /* 0x000000ffff197224 */ /* 0x001fe200078e0006 */
[----:B------:R-:W-:Y:S01]  /*2750*/  MOV R27, R24 ;  /* 0x00000018001b7202 */ /* 0x000fe20000000f00 */
[----:B------:R-:W-:-:S10]  /*2760*/  IMAD.MOV.U32 R2, RZ, RZ, R7 ;  /* 0x000000ffff027224 */ /* 0x000fd400078e0007 */
[----:B------:R-:W-:Y:S05]  /*2770*/  @!P0 BRA `(.L_x_39) ;  /* 0x00000000003c8947 */ /* 0x000fea0003800000 */
[----:B------:R-:W-:Y:S01]  /*2780*/  ISETP.NE.AND P0, PT, R0, 0x1, PT ;  /* 0x000000010000780c */ /* 0x000fe20003f05270 */
[----:B------:R-:W-:Y:S01]  /*2790*/  IMAD.MOV.U32 R25, RZ, RZ, R4 ;  /* 0x000000ffff197224 */ /* 0x000fe200078e0004 */
[----:B------:R-:W-:Y:S01]  /*27a0*/  MOV R27, R6 ;  /* 0x00000006001b7202 */ /* 0x000fe20000000f00 */
[----:B------:R-:W-:Y:S02]  /*27b0*/  IMAD.MOV.U32 R2, RZ, RZ, R5 ;  /* 0x000000ffff027224 */ /* 0x000fe400078e0005 */
[----:B------:R-:W-:-:S08]  /*27c0*/  IMAD.MOV.U32 R34, RZ, RZ, R7 ;  /* 0x000000ffff227224 */ /* 0x000fd000078e0007 */
[----:B------:R-:W-:Y:S05]  /*27d0*/  @P0 BRA `(.L_x_39) ;  /* 0x0000000000240947 */ /* 0x000fea0003800000 */
[----:B------:R-:W-:Y:S01]  /*27e0*/  IMAD.MOV.U32 R25, RZ, RZ, R5 ;  /* 0x000000ffff197224 */ /* 0x000fe200078e0005 */
[----:B------:R-:W-:Y:S01]  /*27f0*/  MOV R2, R6 ;  /* 0x0000000600027202 */ /* 0x000fe20000000f00 */
[----:B------:R-:W-:Y:S02]  /*2800*/  IMAD.MOV.U32 R27, RZ, RZ, R7 ;  /* 0x000000ffff1b7224 */ /* 0x000fe400078e0007 */
[----:B------:R-:W-:Y:S01]  /*2810*/  IMAD.MOV.U32 R34, RZ, RZ, R24 ;  /* 0x000000ffff227224 */ /* 0x000fe200078e0018 */
[----:B------:R-:W-:Y:S06]  /*2820*/  BRA `(.L_x_39) ;  /* 0x0000000000107947 */ /* 0x000fec0003800000 */
.L_x_38:
[----:B0-----:R-:W-:Y:S01]  /*2830*/  IMAD.MOV.U32 R27, RZ, RZ, R34 ;  /* 0x000000ffff1b7224 */ /* 0x001fe200078e0022 */
[----:B------:R-:W-:Y:S01]  /*2840*/  MOV R25, R7 ;  /* 0x0000000700197202 */ /* 0x000fe20000000f00 */
[----:B------:R-:W-:Y:S01]  /*2850*/  IMAD.MOV.U32 R2, RZ, RZ, R24 ;  /* 0x000000ffff027224 */ /* 0x000fe200078e0018 */
[----:B------:R-:W-:-:S07]  /*2860*/  MOV R34, R26 ;  /* 0x0000001a00227202 */ /* 0x000fce0000000f00 */
.L_x_39:
[----:B------:R-:W-:Y:S05]  /*2870*/  BSYNC.RECONVERGENT B0 ;  /* 0x0000000000007941 */ /* 0x000fea0003800200 */
.L_x_37:
[----:B------:R-:W-:-:S04]  /*2880*/  IMAD.WIDE.U32 R2, R2, 0x200000, RZ ;  /* 0x0020000002027825 */ /* 0x000fc800078e00ff */
[----:B------:R-:W-:Y:S01]  /*2890*/  HFMA2 R31, -RZ, RZ, 1.15625, 0 ;  /* 0x3ca00000ff1f7431 */ /* 0x000fe200000001ff */
[----:B------:R-:W-:Y:S01]  /*28a0*/  BSSY.RECONVERGENT B0, `(.L_x_40) ;  /* 0x000005e000007945 */ /* 0x000fe20003800200 */
[----:B------:R-:W-:Y:S01]  /*28b0*/  IMAD.MOV.U32 R30, RZ, RZ, 0x0 ;  /* 0x00000000ff1e7424 */ /* 0x000fe200078e00ff */
[----:B------:R-:W-:Y:S01]  /*28c0*/  LOP3.LUT R24, R2, R25, RZ, 0x3c, !PT ;  /* 0x0000001902187212 */ /* 0x000fe200078e3cff */
[----:B------:R-:W-:Y:S02]  /*28d0*/  IMAD.MOV.U32 R25, RZ, RZ, R3 ;  /* 0x000000ffff197224 */ /* 0x000fe400078e0003 */
[----:B------:R-:W-:Y:S02]  /*28e0*/  IMAD.MOV.U32 R4, RZ, RZ, -0x3ff ;  /* 0xfffffc01ff047424 */ /* 0x000fe400078e00ff */
[----:B------:R-:W0:Y:S02]  /*28f0*/  I2F.F64.U64 R2, R24 ;  /* 0x0000001800027312 */ /* 0x000e240000301800 */
[----:B0-----:R-:W-:Y:S01]  /*2900*/  DFMA R10, R2, R30, 5.5511151231257827021e-17 ;  /* 0x3c900000020a742b */ /* 0x001fe2000000001e */
[----:B------:R-:W-:-:S03]  /*2910*/  IMAD.WIDE.U32 R2, R34, 0x200000, RZ ;  /* 0x0020000022027825 */ /* 0x000fc600078e00ff */
[----:B------:R-:W-:Y:S02]  /*2920*/  LOP3.LUT R26, R2, R27, RZ, 0x3c, !PT ;  /* 0x0000001b021a7212 */ /* 0x000fe400078e3cff */
[----:B------:R-:W-:-:S04]  /*2930*/  MOV R27, R3 ;  /* 0x00000003001b7202 */ /* 0x000fc80000000f00 */
[----:B------:R-:W-:Y:S01]  /*2940*/  IMAD.MOV.U32 R6, RZ, RZ, R10 ;  /* 0x000000ffff067224 */ /* 0x000fe200078e000a */
[----:B------:R-:W-:Y:S01]  /*2950*/  ISETP.GT.AND P0, PT, R11, 0xfffff, PT ;  /* 0x000fffff0b00780c */ /* 0x000fe20003f04270 */
[--C-:B------:R-:W-:Y:S01]  /*2960*/  IMAD.MOV.U32 R7, RZ, RZ, R11.reuse ;  /* 0x000000ffff077224 */ /* 0x100fe200078e000b */
[----:B------:R-:W0:Y:S01]  /*2970*/  I2F.F64.U64 R2, R26 ;  /* 0x0000001a00027312 */ /* 0x000e220000301800 */
[----:B------:R-:W-:-:S10]  /*2980*/  IMAD.MOV.U32 R5, RZ, RZ, R11 ;  /* 0x000000ffff057224 */ /* 0x000fd400078e000b */
[----:B------:R-:W-:Y:S01]  /*2990*/  @!P0 DMUL R6, R6, 1.80143985094819840000e+16 ;  /* 0x4350000006068828 */ /* 0x000fe20000000000 */
[----:B------:R-:W-:Y:S01]  /*29a0*/  @!P0 IMAD.MOV.U32 R4, RZ, RZ, -0x435 ;  /* 0xfffffbcbff048424 */ /* 0x000fe200078e00ff */
[----:B0-----:R-:W-:-:S08]  /*29b0*/  DFMA R2, R2, 2.2204460492503130808e-16, R30 ;  /* 0x3cb000000202782b */ /* 0x001fd0000000001e */
[----:B------:R-:W-:Y:S01]  /*29c0*/  @!P0 IMAD.MOV.U32 R5, RZ, RZ, R7 ;  /* 0x000000ffff058224 */ /* 0x000fe200078e0007 */
[----:B------:R-:W-:-:S04]  /*29d0*/  @!P0 MOV R10, R6 ;  /* 0x00000006000a8202 */ /* 0x000fc80000000f00 */
[----:B------:R-:W-:-:S04]  /*29e0*/  IADD3 R8, PT, PT, R5, -0x1, RZ ;  /* 0xffffffff05087810 */ /* 0x000fc80007ffe0ff */
[----:B------:R-:W-:-:S13]  /*29f0*/  ISETP.GT.U32.AND P1, PT, R8, 0x7feffffe, PT ;  /* 0x7feffffe0800780c */ /* 0x000fda0003f24070 */
[----:B------:R-:W-:Y:S05]  /*2a00*/  @P1 BRA `(.L_x_41) ;  /* 0x0000000400041947 */ /* 0x000fea0003800000 */
[----:B------:R-:W-:Y:S01]  /*2a10*/  LOP3.LUT R6, R5, 0xfffff, RZ, 0xc0, !PT ;  /* 0x000fffff05067812 */ /* 0x000fe200078ec0ff */
[----:B------:R-:W-:Y:S01]  /*2a20*/  IMAD.MOV.U32 R32, RZ, RZ, -0x748574fc ;  /* 0x8b7a8b04ff207424 */ /* 0x000fe200078e00ff */
[----:B------:R-:W-:Y:S01]  /*2a30*/  MOV R33, 0x3ed0ee25 ;  /* 0x3ed0ee2500217802 */ /* 0x000fe20000000f00 */
[----:B------:R-:W-:Y:S01]  /*2a40*/  UMOV UR6, 0x3ae80f1e ;  /* 0x3ae80f1e00067882 */ /* 0x000fe20000000000 */
[----:B------:R-:W-:Y:S01]  /*2a50*/  LOP3.LUT R7, R6, 0x3ff00000, RZ, 0xfc, !PT ;  /* 0x3ff0000006077812 */ /* 0x000fe200078efcff */
[----:B------:R-:W-:Y:S01]  /*2a60*/  IMAD.MOV.U32 R6, RZ, RZ, R10 ;  /* 0x000000ffff067224 */ /* 0x000fe200078e000a */
[----:B------:R-:W-:Y:S01]  /*2a70*/  UMOV UR7, 0x3eb1380b ;  /* 0x3eb1380b00077882 */ /* 0x000fe20000000000 */
[----:B------:R-:W-:Y:S01]  /*2a80*/  IMAD.MOV.U32 R10, RZ, RZ, RZ ;  /* 0x000000ffff0a7224 */ /* 0x000fe200078e00ff */
[----:B------:R-:W-:Y:S01]  /*2a90*/  ISETP.GE.U32.AND P0, PT, R7, 0x3ff6a09f, PT ;  /* 0x3ff6a09f0700780c */ /* 0x000fe20003f06070 */
[----:B------:R-:W-:Y:S01]  /*2aa0*/  IMAD.MOV.U32 R35, RZ, RZ, 0x43300000 ;  /* 0x43300000ff237424 */ /* 0x000fe200078e00ff */
[----:B------:R-:W-:Y:S01]  /*2ab0*/  LEA.HI R34, R5, R4, RZ, 0xc ;  /* 0x0000000405227211 */ /* 0x000fe200078f60ff */
[----:B------:R-:W-:Y:S01]  /*2ac0*/  UMOV UR8, 0x80000000 ;  /* 0x8000000000087882 */ /* 0x000fe20000000000 */
[----:B------:R-:W-:-:S09]  /*2ad0*/  UMOV UR9, 0x43300000 ;  /* 0x4330000000097882 */ /* 0x000fd20000000000 */
[----:B------:R-:W-:Y:S02]  /*2ae0*/  @P0 VIADD R11, R7, 0xfff00000 ;  /* 0xfff00000070b0836 */ /* 0x000fe40000000000 */
[----:B------:R-:W-:-:S03]  /*2af0*/  @P0 VIADD R34, R34, 0x1 ;  /* 0x0000000122220836 */ /* 0x000fc60000000000 */
[----:B------:R-:W-:Y:S02]  /*2b00*/  @P0 MOV R7, R11 ;  /* 0x0000000b00070202 */ /* 0x000fe40000000f00 */
[----:B------:R-:W-:-:S04]  /*2b10*/  LOP3.LUT R34, R34, 0x80000000, RZ, 0x3c, !PT ;  /* 0x8000000022227812 */ /* 0x000fc800078e3cff */
[C---:B------:R-:W-:Y:S02]  /*2b20*/  DADD R30, R6.reuse, 1 ;  /* 0x3ff00000061e7429 */ /* 0x040fe40000000000 */
[----:B------:R-:W-:-:S04]  /*2b30*/  DADD R6, R6, -1 ;  /* 0xbff0000006067429 */ /* 0x000fc80000000000 */
[----:B------:R-:W0:Y:S02]  /*2b40*/  MUFU.RCP64H R11, R31 ;  /* 0x0000001f000b7308 */ /* 0x000e240000001800 */
[----:B0-----:R-:W-:-:S08]  /*2b50*/  DFMA R24, -R30, R10, 1 ;  /* 0x3ff000001e18742b */ /* 0x001fd0000000010a */
[----:B------:R-:W-:-:S08]  /*2b60*/  DFMA R24, R24, R24, R24 ;  /* 0x000000181818722b */ /* 0x000fd00000000018 */
[----:B------:R-:W-:-:S08]  /*2b70*/  DFMA R10, R10, R24, R10 ;  /* 0x000000180a0a722b */ /* 0x000fd0000000000a */
[----:B------:R-:W-:-:S08]  /*2b80*/  DMUL R24, R6, R10 ;  /* 0x0000000a06187228 */ /* 0x000fd00000000000 */
[----:B------:R-:W-:-:S08]  /*2b90*/  DFMA R24, R6, R10, R24 ;  /* 0x0000000a0618722b */ /* 0x000fd00000000018 */
[----:B------:R-:W-:Y:S02]  /*2ba0*/  DMUL R26, R24, R24 ;  /* 0x00000018181a7228 */ /* 0x000fe40000000000 */
[----:B------:R-:W-:-:S06]  /*2bb0*/  DADD R4, R6, -R24 ;  /* 0x0000000006047229 */ /* 0x000fcc0000000818 */
[----:B------:R-:W-:Y:S01]  /*2bc0*/  DFMA R30, R26, UR6, R32 ;  /* 0x000000061a1e7c2b */ /* 0x000fe20008000020 */
[----:B------:R-:W-:Y:S01]  /*2bd0*/  UMOV UR6, 0x9f02676f ;  /* 0x9f02676f00067882 */ /* 0x000fe20000000000 */
[----:B------:R-:W-:Y:S01]  /*2be0*/  UMOV UR7, 0x3ef3b266 ;  /* 0x3ef3b26600077882 */ /* 0x000fe20000000000 */
[----:B------:R-:W-:Y:S02]  /*2bf0*/  DADD R32, R4, R4 ;  /* 0x0000000004207229 */ /* 0x000fe40000000004 */
[----:B------:R-:W-:Y:S01]  /*2c00*/  DADD R4, R34, -UR8 ;  /* 0x8000000822047e29 */ /* 0x000fe20008000000 */
[----:B------:R-:W-:Y:S01]  /*2c10*/  UMOV UR8, 0xfefa39ef ;  /* 0xfefa39ef00087882 */ /* 0x000fe20000000000 */
[----:B------:R-:W-:Y:S01]  /*2c20*/  UMOV UR9, 0x3fe62e42 ;  /* 0x3fe62e4200097882 */ /* 0x000fe20000000000 */
[----:B------:R-:W-:Y:S01]  /*2c30*/  DFMA R30, R26, R30, UR6 ;  /* 0x000000061a1e7e2b */ /* 0x000fe2000800001e */
[----:B------:R-:W-:Y:S01]  /*2c40*/  UMOV UR6, 0xa9ab0956 ;  /* 0xa9ab095600067882 */ /* 0x000fe20000000000 */
[----:B------:R-:W-:Y:S01]  /*2c50*/  UMOV UR7, 0x3f1745cb ;  /* 0x3f1745cb00077882 */ /* 0x000fe20000000000 */
[----:B------:R-:W-:-:S02]  /*2c60*/  DFMA R32, R6, -R24, R32 ;  /* 0x800000180620722b */ /* 0x000fc40000000020 */
[----:B------:R-:W-:-:S03]  /*2c70*/  DFMA R6, R4, UR8, R24 ;  /* 0x0000000804067c2b */ /* 0x000fc60008000018 */
[----:B------:R-:W-:Y:S01]  /*2c80*/  DFMA R30, R26, R30, UR6 ;  /* 0x000000061a1e7e2b */ /* 0x000fe2000800001e */
[----:B------:R-:W-:Y:S01]  /*2c90*/  UMOV UR6, 0x2d1b5154 ;  /* 0x2d1b515400067882 */ /* 0x000fe20000000000 */
[----:B------:R-:W-:Y:S01]  /*2ca0*/  UMOV UR7, 0x3f3c71c7 ;  /* 0x3f3c71c700077882 */ /* 0x000fe20000000000 */
[----:B------:R-:W-:-:S05]  /*2cb0*/  DMUL R32, R10, R32 ;  /* 0x000000200a207228 */ /* 0x000fca0000000000 */
[----:B------:R-:W-:Y:S01]  /*2cc0*/  DFMA R30, R26, R30, UR6 ;  /* 0x000000061a1e7e2b */ /* 0x000fe2000800001e */
[----:B------:R-:W-:Y:S01]  /*2cd0*/  UMOV UR6, 0x923be72d ;  /* 0x923be72d00067882 */ /* 0x000fe20000000000 */
[----:B------:R-:W-:-:S06]  /*2ce0*/  UMOV UR7, 0x3f624924 ;  /* 0x3f62492400077882 */ /* 0x000fcc0000000000 */
        /* <DEDUP_REMOVED lines=8> */
[----:B------:R-:W-:Y:S02]  /*2d70*/  UMOV UR7, 0x3fe62e42 ;  /* 0x3fe62e4200077882 */ /* 0x000fe40000000000 */
[----:B------:R-:W-:Y:S01]  /*2d80*/  DFMA R34, R4, -UR6, R6 ;  /* 0x8000000604227c2b */ /* 0x000fe20008000006 */
[----:B------:R-:W-:Y:S01]  /*2d90*/  UMOV UR6, 0x3b39803f ;  /* 0x3b39803f00067882 */ /* 0x000fe20000000000 */
[----:B------:R-:W-:Y:S02]  /*2da0*/  UMOV UR7, 0x3c7abc9e ;  /* 0x3c7abc9e00077882 */ /* 0x000fe40000000000 */
[----:B------:R-:W-:-:S04]  /*2db0*/  DMUL R30, R26, R30 ;  /* 0x0000001e1a1e7228 */ /* 0x000fc80000000000 */
[----:B------:R-:W-:-:S04]  /*2dc0*/  DADD R34, -R24, R34 ;  /* 0x0000000018227229 */ /* 0x000fc80000000122 */
[----:B------:R-:W-:-:S08]  /*2dd0*/  DFMA R30, R24, R30, R32 ;  /* 0x0000001e181e722b */ /* 0x000fd00000000020 */
[----:B------:R-:W-:-:S08]  /*2de0*/  DADD R30, R30, -R34 ;  /* 0x000000001e1e7229 */ /* 0x000fd00000000822 */
[----:B------:R-:W-:-:S08]  /*2df0*/  DFMA R30, R4, UR6, R30 ;  /* 0x00000006041e7c2b */ /* 0x000fd0000800001e */
[----:B------:R-:W-:Y:S01]  /*2e00*/  DADD R26, R6, R30 ;  /* 0x00000000061a7229 */ /* 0x000fe2000000001e */
[----:B------:R-:W-:Y:S10]  /*2e10*/  BRA `(.L_x_42) ;  /* 0x0000000000187947 */ /* 0x000ff40003800000 */
.L_x_41:
[----:B------:R-:W-:Y:S01]  /*2e20*/  MOV R4, 0x0 ;  /* 0x0000000000047802 */ /* 0x000fe20000000f00 */
[----:B------:R-:W-:Y:S01]  /*2e30*/  IMAD.MOV.U32 R5, RZ, RZ, 0x7ff00000 ;  /* 0x7ff00000ff057424 */ /* 0x000fe200078e00ff */
[----:B------:R-:W-:-:S05]  /*2e40*/  LOP3.LUT P0, RZ, R7, 0x7fffffff, RZ, 0xc0, !PT ;  /* 0x7fffffff07ff7812 */ /* 0x000fca000780c0ff */
[----:B------:R-:W-:-:S10]  /*2e50*/  DFMA R4, R6, R4, +INF ;  /* 0x7ff000000604742b */ /* 0x000fd40000000004 */
[----:B------:R-:W-:Y:S02]  /*2e60*/  FSEL R26, R4, RZ, P0 ;  /* 0x000000ff041a7208 */ /* 0x000fe40000000000 */
[----:B------:R-:W-:-:S07]  /*2e70*/  FSEL R27, R5, -QNAN , P0 ;  /* 0xfff00000051b7808 */ /* 0x000fce0000000000 */
.L_x_42:
[----:B------:R-:W-:Y:S05]  /*2e80*/  BSYNC.RECONVERGENT B0 ;  /* 0x0000000000007941 */ /* 0x000fea0003800200 */
.L_x_40:
[----:B------:R-:W-:Y:S01]  /*2e90*/  DMUL R6, RZ, R2 ;  /* 0x00000002ff067228 */ /* 0x000fe20000000000 */
[----:B------:R-:W-:Y:S01]  /*2ea0*/  IMAD.SHL.U32 R4, R3, 0x2, RZ ;  /* 0x0000000203047824 */ /* 0x000fe200078e00ff */
[----:B------:R-:W-:Y:S01]  /*2eb0*/  UMOV UR6, 0x33145c07 ;  /* 0x33145c0700067882 */ /* 0x000fe20000000000 */
[----:B------:R-:W-:Y:S01]  /*2ec0*/  UMOV UR7, 0x3ca1a626 ;  /* 0x3ca1a62600077882 */ /* 0x000fe20000000000 */
[----:B------:R-:W-:Y:S01]  /*2ed0*/  IMAD.MOV.U32 R32, RZ, RZ, 0x2cb0d246 ;  /* 0x2cb0d246ff207424 */ /* 0x000fe200078e00ff */
[----:B------:R-:W-:Y:S01]  /*2ee0*/  MOV R31, 0x3e21eea7 ;  /* 0x3e21eea7001f7802 */ /* 0x000fe20000000f00 */
[----:B------:R-:W-:Y:S01]  /*2ef0*/  IMAD.MOV.U32 R33, RZ, RZ, 0x3e5ae5f1 ;  /* 0x3e5ae5f1ff217424 */ /* 0x000fe200078e00ff */
[----:B------:R-:W-:Y:S01]  /*2f00*/  ISETP.GT.U32.AND P0, PT, R4, -0x79800000, PT ;  /* 0x868000000400780c */ /* 0x000fe20003f04070 */
[----:B------:R-:W-:Y:S01]  /*2f10*/  IMAD.MOV.U32 R30, RZ, RZ, -0x3e107ad8 ;  /* 0xc1ef8528ff1e7424 */ /* 0x000fe200078e00ff */
[----:B------:R-:W-:Y:S01]  /*2f20*/  UMOV UR8, 0xf9785eba ;  /* 0xf9785eba00087882 */ /* 0x000fe20000000000 */
[----:B------:R-:W-:Y:S01]  /*2f30*/  UMOV UR9, 0x3de5db65 ;  /* 0x3de5db6500097882 */ /* 0x000fe20000000000 */
[----:B------:R-:W-:Y:S01]  /*2f40*/  FSEL R25, R7, R3, P0 ;  /* 0x0000000307197208 */ /* 0x000fe20000000000 */
[----:B------:R-:W-:Y:S01]  /*2f50*/  DMUL R26, R26, -2 ;  /* 0xc00000001a1a7828 */ /* 0x000fe20000000000 */
[----:B------:R-:W-:Y:S01]  /*2f60*/  FSEL R6, R6, R2, P0 ;  /* 0x0000000206067208 */ /* 0x000fe20000000000 */
[----:B------:R-:W-:Y:S01]  /*2f70*/  IMAD.MOV.U32 R38, RZ, RZ, 0x0 ;  /* 0x00000000ff267424 */ /* 0x000fe200078e00ff */
[----:B------:R-:W-:Y:S01]  /*2f80*/  IADD3 R7, PT, PT, R25, 0x100000, RZ ;  /* 0x0010000019077810 */ /* 0x000fe20007ffe0ff */
[----:B------:R-:W-:Y:S01]  /*2f90*/  IMAD.MOV.U32 R39, RZ, RZ, 0x3fd80000 ;  /* 0x3fd80000ff277424 */ /* 0x000fe200078e00ff */
[----:B------:R-:W-:Y:S01]  /*2fa0*/  BSSY.RECONVERGENT B2, `(.L_x_43) ;  /* 0x000004b000027945 */ /* 0x000fe20003800200 */
[----:B------:R-:W-:Y:S01]  /*2fb0*/  IMAD.MOV.U32 R24, RZ, RZ, R6 ;  /* 0x000000ffff187224 */ /* 0x000fe200078e0006 */
[----:B------:R-:W0:Y:S03]  /*2fc0*/  FRND.F64 R2, R6 ;  /* 0x0000000600027313 */ /* 0x000e260000301800 */
[----:B------:R-:W-:-:S05]  /*2fd0*/  IADD3 R10, PT, PT, R27, -0x3500000, RZ ;  /* 0xfcb000001b0a7810 */ /* 0x000fca0007ffe0ff */
[----:B------:R-:W1:Y:S01]  /*2fe0*/  MUFU.RSQ64H R11, R27 ;  /* 0x0000001b000b7308 */ /* 0x000e620000001c00 */
[----:B0-----:R-:W-:-:S07]  /*2ff0*/  DFMA R2, R2, -0.5, R24 ;  /* 0xbfe000000202782b */ /* 0x001fce0000000018 */
[----:B------:R-:W0:Y:S01]  /*3000*/  F2I.S64.F64 R6, R6 ;  /* 0x0000000600067311 */ /* 0x000e220000301900 */
[----:B------:R-:W-:Y:S01]  /*3010*/  DMUL R4, R2, UR6 ;  /* 0x0000000602047c28 */ /* 0x000fe20008000000 */
[----:B------:R-:W-:Y:S01]  /*3020*/  UMOV UR6, 0x54442d18 ;  /* 0x54442d1800067882 */ /* 0x000fe20000000000 */
[----:B------:R-:W-:Y:S01]  /*3030*/  UMOV UR7, 0x400921fb ;  /* 0x400921fb00077882 */ /* 0x000fe20000000000 */
[----:B-1----:R-:W-:-:S05]  /*3040*/  DMUL R36, R10, R10 ;  /* 0x0000000a0a247228 */ /* 0x002fca0000000000 */
[----:B------:R-:W-:Y:S01]  /*3050*/  DFMA R2, R2, UR6, R4 ;  /* 0x0000000602027c2b */ /* 0x000fe20008000004 */
[----:B------:R-:W-:Y:S01]  /*3060*/  UMOV UR6, 0x20fd8164 ;  /* 0x20fd816400067882 */ /* 0x000fe20000000000 */
[----:B------:R-:W-:Y:S01]  /*3070*/  UMOV UR7, 0x3da8ff83 ;  /* 0x3da8ff8300077882 */ /* 0x000fe20000000000 */
[----:B0-----:R-:W-:-:S05]  /*3080*/  LOP3.LUT P1, RZ, R6, 0x2, RZ, 0xc0, !PT ;  /* 0x0000000206ff7812 */ /* 0x001fca000782c0ff */
[----:B------:R-:W-:-:S08]  /*3090*/  DMUL R4, R2, R2 ;  /* 0x0000000202047228 */ /* 0x000fd00000000000 */
[C---:B------:R-:W-:Y:S01]  /*30a0*/  DFMA R32, R4.reuse, UR8, -R32 ;  /* 0x0000000804207c2b */ /* 0x040fe20008000820 */
[----:B------:R-:W-:Y:S01]  /*30b0*/  UMOV UR8, 0x69ace392 ;  /* 0x69ace39200087882 */ /* 0x000fe20000000000 */
[----:B------:R-:W-:Y:S01]  /*30c0*/  DFMA R30, R4, -UR6, R30 ;  /* 0x80000006041e7c2b */ /* 0x000fe2000800001e */
[----:B------:R-:W-:Y:S01]  /*30d0*/  UMOV UR9, 0x3ec71de3 ;  /* 0x3ec71de300097882 */ /* 0x000fe20000000000 */
[----:B------:R-:W-:Y:S01]  /*30e0*/  UMOV UR6, 0x8e06e6d9 ;  /* 0x8e06e6d900067882 */ /* 0x000fe20000000000 */
[----:B------:R-:W-:-:S03]  /*30f0*/  UMOV UR7, 0x3e927e4f ;  /* 0x3e927e4f00077882 */ /* 0x000fc60000000000 */
[C---:B------:R-:W-:Y:S01]  /*3100*/  DFMA R32, R4.reuse, R32, UR8 ;  /* 0x0000000804207e2b */ /* 0x040fe20008000020 */
[----:B------:R-:W-:Y:S01]  /*3110*/  UMOV UR8, 0x19db62a1 ;  /* 0x19db62a100087882 */ /* 0x000fe20000000000 */
[----:B------:R-:W-:Y:S01]  /*3120*/  DFMA R30, R4, R30, -UR6 ;  /* 0x80000006041e7e2b */ /* 0x000fe2000800001e */
[----:B------:R-:W-:Y:S01]  /*3130*/  UMOV UR9, 0x3f2a01a0 ;  /* 0x3f2a01a000097882 */ /* 0x000fe20000000000 */
[----:B------:R-:W-:Y:S01]  /*3140*/  UMOV UR6, 0x19ddbce9 ;  /* 0x19ddbce900067882 */ /* 0x000fe20000000000 */
[----:B------:R-:W-:-:S03]  /*3150*/  UMOV UR7, 0x3efa01a0 ;  /* 0x3efa01a000077882 */ /* 0x000fc60000000000 */
[C---:B------:R-:W-:Y:S01]  /*3160*/  DFMA R34, R4.reuse, R32, -UR8 ;  /* 0x8000000804227e2b */ /* 0x040fe20008000020 */
[----:B------:R-:W-:Y:S01]  /*3170*/  UMOV UR8, 0x11110818 ;  /* 0x1111081800087882 */ /* 0x000fe20000000000 */
[----:B------:R-:W-:Y:S01]  /*3180*/  DFMA R30, R4, R30, UR6 ;  /* 0x00000006041e7e2b */ /* 0x000fe2000800001e */
[----:B------:R-:W-:Y:S01]  /*3190*/  UMOV UR9, 0x3f811111 ;  /* 0x3f81111100097882 */ /* 0x000fe20000000000 */
[----:B------:R-:W-:Y:S01]  /*31a0*/  UMOV UR6, 0x16c15d47 ;  /* 0x16c15d4700067882 */ /* 0x000fe20000000000 */
[----:B------:R-:W-:-:S03]  /*31b0*/  UMOV UR7, 0x3f56c16c ;  /* 0x3f56c16c00077882 */ /* 0x000fc60000000000 */
[C---:B------:R-:W-:Y:S01]  /*31c0*/  DFMA R34, R4.reuse, R34, UR8 ;  /* 0x0000000804227e2b */ /* 0x040fe20008000022 */
[----:B------:R-:W-:Y:S01]  /*31d0*/  UMOV UR8, 0x55555554 ;  /* 0x5555555400087882 */ /* 0x000fe20000000000 */
[----:B------:R-:W-:Y:S01]  /*31e0*/  DFMA R32, R4, R30, -UR6 ;  /* 0x8000000604207e2b */ /* 0x000fe2000800001e */
[----:B------:R-:W-:Y:S01]  /*31f0*/  UMOV UR9, 0x3fc55555 ;  /* 0x3fc5555500097882 */ /* 0x000fe20000000000 */
[----:B------:R-:W-:Y:S01]  /*3200*/  DFMA R30, R26, -R36, 1 ;  /* 0x3ff000001a1e742b */ /* 0x000fe20000000824 */
[----:B------:R-:W-:Y:S01]  /*3210*/  UMOV UR6, 0x55555551 ;  /* 0x5555555100067882 */ /* 0x000fe20000000000 */
[----:B------:R-:W-:Y:S02]  /*3220*/  UMOV UR7, 0x3fa55555 ;  /* 0x3fa5555500077882 */ /* 0x000fe40000000000 */
[C---:B------:R-:W-:Y:S02]  /*3230*/  DFMA R36, R4.reuse, R34, -UR8 ;  /* 0x8000000804247e2b */ /* 0x040fe40008000022 */
[----:B------:R-:W-:-:S02]  /*3240*/  DFMA R32, R4, R32, UR6 ;  /* 0x0000000604207e2b */ /* 0x000fc40008000020 */
[----:B------:R-:W-:Y:S02]  /*3250*/  DFMA R34, R30, R38, 0.5 ;  /* 0x3fe000001e22742b */ /* 0x000fe40000000026 */
[----:B------:R-:W-:Y:S02]  /*3260*/  DMUL R38, R10, R30 ;  /* 0x0000001e0a267228 */ /* 0x000fe40000000000 */
[C---:B------:R-:W-:Y:S02]  /*3270*/  DFMA R36, R4.reuse, R36, RZ ;  /* 0x000000240424722b */ /* 0x040fe400000000ff */
[----:B------:R-:W-:-:S04]  /*3280*/  DFMA R30, R4, R32, -0.5 ;  /* 0xbfe00000041e742b */ /* 0x000fc80000000020 */
[----:B------:R-:W-:Y:S02]  /*3290*/  DFMA R34, R34, R38, R10 ;  /* 0x000000262222722b */ /* 0x000fe4000000000a */
[----:B------:R-:W-:Y:S01]  /*32a0*/  DFMA R36, R2, R36, R2 ;  /* 0x000000240224722b */ /* 0x000fe20000000002 */
[----:B------:R-:W-:Y:S01]  /*32b0*/  LOP3.LUT R2, R6, 0x1, RZ, 0xc0, !PT ;  /* 0x0000000106027812 */ /* 0x000fe200078ec0ff */
[----:B------:R-:W-:-:S03]  /*32c0*/  DFMA R30, R4, R30, 1 ;  /* 0x3ff00000041e742b */ /* 0x000fc6000000001e */
[----:B------:R-:W-:Y:S01]  /*32d0*/  ISETP.NE.U32.AND P0, PT, R2, 0x1, PT ;  /* 0x000000010200780c */ /* 0x000fe20003f05070 */
[----:B------:R-:W-:Y:S02]  /*32e0*/  DMUL R4, R26, R34 ;  /* 0x000000221a047228 */ /* 0x000fe40000000000 */
[----:B------:R-:W-:Y:S01]  /*32f0*/  IADD3 R3, PT, PT, R35, -0x100000, RZ ;  /* 0xfff0000023037810 */ /* 0x000fe20007ffe0ff */
[----:B------:R-:W-:Y:S01]  /*3300*/  IMAD.MOV.U32 R2, RZ, RZ, R34 ;  /* 0x000000ffff027224 */ /* 0x000fe200078e0022 */
[----:B------:R-:W-:Y:S02]  /*3310*/  ISETP.NE.U32.AND.EX P0, PT, RZ, RZ, PT, P0 ;  /* 0x000000ffff00720c */ /* 0x000fe40003f05100 */
[----:B------:R-:W-:Y:S02]  /*3320*/  LOP3.LUT R13, R37, 0x80000000, RZ, 0x3c, !PT ;  /* 0x80000000250d7812 */ /* 0x000fe400078e3cff */
[----:B------:R-:W-:Y:S01]  /*3330*/  FSEL R32, R30, R36, !P0 ;  /* 0x000000241e207208 */ /* 0x000fe20004000000 */
[----:B------:R-:W-:Y:S01]  /*3340*/  DFMA R6, R4, -R4, R26 ;  /* 0x800000040406722b */ /* 0x000fe2000000001a */
[----:B------:R-:W-:-:S02]  /*3350*/  FSEL R33, R31, R37, !P0 ;  /* 0x000000251f217208 */ /* 0x000fc40004000000 */
[----:B------:R-:W-:Y:S02]  /*3360*/  FSEL R30, R36, R30, !P0 ;  /* 0x0000001e241e7208 */ /* 0x000fe40004000000 */
[----:B------:R-:W-:Y:S02]  /*3370*/  FSEL R31, R13, R31, !P0 ;  /* 0x0000001f0d1f7208 */ /* 0x000fe40004000000 */
[----:B------:R-:W-:Y:S01]  /*3380*/  ISETP.GE.U32.AND P0, PT, R10, 0x7ca00000, PT ;  /* 0x7ca000000a00780c */ /* 0x000fe20003f06070 */
[----:B------:R-:W-:Y:S01]  /*3390*/  DFMA R36, R6, R2, R4 ;  /* 0x000000020624722b */ /* 0x000fe20000000004 */
[----:B------:R-:W-:Y:S02]  /*33a0*/  @P1 LOP3.LUT R13, R33, 0x80000000, RZ, 0x3c, !PT ;  /* 0x80000000210d1812 */ /* 0x000fe400078e3cff */
[----:B------:R-:W-:-:S03]  /*33b0*/  @P1 LOP3.LUT R39, R31, 0x80000000, RZ, 0x3c, !PT ;  /* 0x800000001f271812 */ /* 0x000fc600078e3cff */
[----:B------:R-:W-:Y:S01]  /*33c0*/  @P1 IMAD.MOV.U32 R33, RZ, RZ, R13 ;  /* 0x000000ffff211224 */ /* 0x000fe200078e000d */
[----:B------:R-:W-:-:S05]  /*33d0*/  @P1 MOV R31, R39 ;  /* 0x00000027001f1202 */ /* 0x000fca0000000f00 */
[----:B------:R-:W-:Y:S05]  /*33e0*/  @!P0 BRA `(.L_x_44) ;  /* 0x0000000000188947 */ /* 0x000fea0003800000 */
[----:B------:R-:W-:Y:S01]  /*33f0*/  IMAD.MOV.U32 R2, RZ, RZ, R34 ;  /* 0x000000ffff027224 */ /* 0x000fe200078e0022 */
[----:B------:R-:W-:Y:S01]  /*3400*/  MOV R8, 0x3430 ;  /* 0x0000343000087802 */ /* 0x000fe20000000f00 */
[----:B------:R-:W-:-:S07]  /*3410*/  IMAD.MOV.U32 R11, RZ, RZ, R27 ;  /* 0x000000ffff0b7224 */ /* 0x000fce00078e001b */
[----:B------:R-:W-:Y:S05]  /*3420*/  CALL.REL.NOINC `($__internal_2_$__cuda_sm20_dsqrt_rn_f64_mediumpath_v1) ;  /* 0x0000004800407944 */ /* 0x000fea0003c00000 */
[----:B------:R-:W-:Y:S01]  /*3430*/  MOV R36, R2 ;  /* 0x0000000200247202 */ /* 0x000fe20000000f00 */
[----:B------:R-:W-:-:S07]  /*3440*/  IMAD.MOV.U32 R37, RZ, RZ, R3 ;  /* 0x000000ffff257224 */ /* 0x000fce00078e0003 */
.L_x_44:
[----:B------:R-:W-:Y:S05]  /*3450*/  BSYNC.RECONVERGENT B2 ;  /* 0x0000000000027941 */ /* 0x000fea0003800200 */
.L_x_43:
[----:B------:R-:W0:Y:S01]  /*3460*/  S2R R3, SR_TID.X ;  /* 0x0000000000037919 */ /* 0x000e220000002100 */
[----:B------:R-:W1:Y:S01]  /*3470*/  LDCU.64 UR8, c[0x0][0x388] ;  /* 0x00007100ff0877ac */ /* 0x000e620008000a00 */
[----:B------:R-:W-:Y:S01]  /*3480*/  DADD R30, RZ, R30 ;  /* 0x00000000ff1e7229 */ /* 0x000fe2000000001e */
[----:B------:R-:W2:Y:S01]  /*3490*/  FRND.F64.TRUNC R4, R24 ;  /* 0x0000001800047313 */ /* 0x000ea2000030d800 */
[----:B------:R-:W-:Y:S01]  /*34a0*/  IMAD.MOV.U32 R35, RZ, RZ, 0x1 ;  /* 0x00000001ff237424 */ /* 0x000fe200078e00ff */
[----:B------:R-:W0:Y:S01]  /*34b0*/  LDCU UR6, c[0x0][0x360] ;  /* 0x00006c00ff0677ac */ /* 0x000e220008000800 */
[----:B------:R-:W-:-:S04]  /*34c0*/  DMUL R6, RZ, R24 ;  /* 0x00000018ff067228 */ /* 0x000fc80000000000 */
[----:B------:R-:W-:Y:S02]  /*34d0*/  DMUL R30, R30, R36 ;  /* 0x000000241e1e7228 */ /* 0x000fe40000000000 */
[----:B--2---:R-:W-:Y:S01]  /*34e0*/  DSETP.NEU.AND P0, PT, R24, R4, PT ;  /* 0x000000041800722a */ /* 0x004fe20003f0d000 */
[----:B-1----:R-:W-:Y:S01]  /*34f0*/  MOV R11, UR9 ;  /* 0x00000009000b7c02 */ /* 0x002fe20008000f00 */
[----:B------:R-:W-:-:S04]  /*3500*/  IMAD.U32 R10, RZ, RZ, UR8 ;  /* 0x00000008ff0a7e24 */ /* 0x000fc8000f8e00ff */
[----:B------:R-:W-:Y:S01]  /*3510*/  FSEL R13, R7, R33, !P0 ;  /* 0x00000021070d7208 */ /* 0x000fe20004000000 */
[----:B0-----:R-:W-:Y:S01]  /*3520*/  IMAD R27, R12, UR6, R3 ;  /* 0x000000060c1b7c24 */ /* 0x001fe2000f8e0203 */
[----:B------:R-:W-:-:S03]  /*3530*/  FSEL R12, R6, R32, !P0 ;  /* 0x00000020060c7208 */ /* 0x000fc60004000000 */
[----:B------:R-:W-:-:S03]  /*3540*/  IMAD.WIDE R26, R27, 0x40, R10 ;  /* 0x000000401b1a7825 */ /* 0x000fc600078e020a */
[----:B------:R-:W-:Y:S02]  /*3550*/  DMUL R12, R36, R12 ;  /* 0x0000000c240c7228 */ /* 0x000fe40000000000 */
[----:B------:R0:W-:Y:S04]  /*3560*/  STG.E desc[UR10][R26.64+0x30], R35 ;  /* 0x000030231a007986 */ /* 0x0001e8000c10190a */
[----:B------:R0:W-:Y:S01]  /*3570*/  STG.E.64 desc[UR10][R26.64+0x38], R30 ;  /* 0x0000381e1a007986 */ /* 0x0001e2000c101b0a */
[----:B------:R-:W-:Y:S05]  /*3580*/  BRA `(.L_x_45) ;  /* 0x0000000000107947 */ /* 0x000fea0003800000 */
.L_x_33:
[----:B------:R-:W2:Y:S04]  /*3590*/  LDG.E.64 R30, desc[UR10][R26.64+0x38] ;  /* 0x0000380a1a1e7981 */ /* 0x000ea8000c1e1b00 */
[----:B------:R1:W-:Y:S01]  /*35a0*/  STG.E desc[UR10][R26.64+0x30], RZ ;  /* 0x000030ff1a007986 */ /* 0x0003e2000c10190a */
[----:B--2---:R-:W-:Y:S01]  /*35b0*/  IMAD.MOV.U32 R12, RZ, RZ, R30 ;  /* 0x000000ffff0c7224 */ /* 0x004fe200078e001e */
[----:B-1----:R-:W-:-:S07]  /*35c0*/  MOV R13, R31 ;  /* 0x0000001f000d7202 */ /* 0x002fce0000000f00 */
.L_x_45:
[----:B------:R-:W-:Y:S05]  /*35d0*/  BSYNC.RECONVERGENT B1 ;  /* 0x0000000000017941 */ /* 0x000fea0003800200 */
.L_x_32:
[----:B------:R-:W-:Y:S01]  /*35e0*/  ISETP.NE.AND P0, PT, R9, 0x1, PT ;  /* 0x000000010900780c */ /* 0x000fe20003f05270 */
[----:B------:R-:W-:Y:S01]  /*35f0*/  BSSY.RECONVERGENT B1, `(.L_x_46) ;  /* 0x000014a000017945 */ /* 0x000fe20003800200 */
[----:B------:R-:W-:Y:S02]  /*3600*/  IMAD.MOV.U32 R24, RZ, RZ, R30 ;  /* 0x000000ffff187224 */ /* 0x000fe400078e001e */
[----:B------:R-:W-:-:S09]  /*3610*/  IMAD.MOV.U32 R25, RZ, RZ, R31 ;  /* 0x000000ffff197224 */ /* 0x000fd200078e001f */
[----:B------:R-:W-:Y:S05]  /*3620*/  @P0 BRA `(.L_x_47) ;  /* 0x0000001400180947 */ /* 0x000fea0003800000 */
[----:B------:R-:W1:Y:S01]  /*3630*/  S2R R2, SR_CTAID.X ;  /* 0x0000000000027919 */ /* 0x000e620000002500 */
[----:B------:R-:W1:Y:S02]  /*3640*/  LDCU UR6, c[0x0][0x360] ;  /* 0x00006c00ff0677ac */ /* 0x000e640008000800 */
[----:B-1----:R-:W-:-:S04]  /*3650*/  IMAD R25, R2, UR6, R3 ;  /* 0x0000000602197c24 */ /* 0x002fc8000f8e0203 */
[----:B------:R-:W-:-:S05]  /*3660*/  IMAD.WIDE R24, R25, 0x40, R10 ;  /* 0x0000004019187825 */ /* 0x000fca00078e020a */
[----:B------:R-:W0:Y:S04]  /*3670*/  LDG.E R8, desc[UR10][R24.64] ;  /* 0x0000000a18087981 */ /* 0x000e28000c1e1900 */
[----:B------:R1:W5:Y:S01]  /*3680*/  LDG.E.128 R4, desc[UR10][R24.64+0x10] ;  /* 0x0000100a18047981 */ /* 0x000362000c1e1d00 */
[----:B------:R-:W-:Y:S01]  /*3690*/  BSSY.RECONVERGENT B0, `(.L_x_48) ;  /* 0x0000014000007945 */ /* 0x000fe20003800200 */
[----:B0-----:R-:W-:-:S04]  /*36a0*/  IADD3 R27, PT, PT, R8, 0x1, RZ ;  /* 0x00000001081b7810 */ /* 0x001fc80007ffe0ff */
[----:B------:R-:W-:Y:S01]  /*36b0*/  ISETP.NE.AND P0, PT, R27, RZ, PT ;  /* 0x000000ff1b00720c */ /* 0x000fe20003f05270 */
[----:B------:R1:W-:-:S12]  /*36c0*/  STG.E desc[UR10][R24.64], R27 ;  /* 0x0000001b18007986 */ /* 0x0003d8000c10190a */
[----:B-1----:R-:W-:Y:S05]  /*36d0*/  @!P0 BRA `(.L_x_49) ;  /* 0x0000000000088947 */ /* 0x002fea0003800000 */
[----:B------:R0:W5:Y:S01]  /*36e0*/  LDG.E R31, desc[UR10][R24.64+0x4] ;  /* 0x0000040a181f7981 */ /* 0x000162000c1e1900 */
[----:B------:R-:W-:Y:S05]  /*36f0*/  BRA `(.L_x_50) ;  /* 0x0000000000347947 */ /* 0x000fea0003800000 */
.L_x_49:
[----:B------:R-:W2:Y:S02]  /*3700*/  LDG.E R31, desc[UR10][R24.64+0x4] ;  /* 0x0000040a181f7981 */ /* 0x000ea4000c1e1900 */
[----:B--2---:R-:W-:-:S05]  /*3710*/  VIADD R31, R31, 0x1 ;  /* 0x000000011f1f7836 */ /* 0x004fca0000000000 */
[----:B------:R1:W-:Y:S01]  /*3720*/  STG.E desc[UR10][R24.64+0x4], R31 ;  /* 0x0000041f18007986 */ /* 0x0003e2000c10190a */
[----:B------:R-:W-:-:S13]  /*3730*/  ISETP.NE.AND P0, PT, R31, RZ, PT ;  /* 0x000000ff1f00720c */ /* 0x000fda0003f05270 */
[----:B-1----:R-:W-:Y:S05]  /*3740*/  @P0 BRA `(.L_x_50) ;  /* 0x0000000000200947 */ /* 0x002fea0003800000 */
[----:B------:R-:W2:Y:S02]  /*3750*/  LDG.E R33, desc[UR10][R24.64+0x8] ;  /* 0x0000080a18217981 */ /* 0x000ea4000c1e1900 */
[----:B--2---:R-:W-:-:S05]  /*3760*/  VIADD R33, R33, 0x1 ;  /* 0x0000000121217836 */ /* 0x004fca0000000000 */
[----:B------:R-:W-:-:S13]  /*3770*/  ISETP.NE.AND P0, PT, R33, RZ, PT ;  /* 0x000000ff2100720c */ /* 0x000fda0003f05270 */
[----:B------:R-:W2:Y:S01]  /*3780*/  @!P0 LDG.E R35, desc[UR10][R24.64+0xc] ;  /* 0x00000c0a18238981 */ /* 0x000ea2000c1e1900 */
[----:B------:R-:W-:-:S03]  /*3790*/  IMAD.MOV.U32 R31, RZ, RZ, RZ ;  /* 0x000000ffff1f7224 */ /* 0x000fc600078e00ff */
[----:B------:R1:W-:Y:S01]  /*37a0*/  STG.E desc[UR10][R24.64+0x8], R33 ;  /* 0x0000082118007986 */ /* 0x0003e2000c10190a */
[----:B--2---:R-:W-:-:S05]  /*37b0*/  @!P0 IADD3 R35, PT, PT, R35, 0x1, RZ ;  /* 0x0000000123238810 */ /* 0x004fca0007ffe0ff */
[----:B------:R1:W-:Y:S02]  /*37c0*/  @!P0 STG.E desc[UR10][R24.64+0xc], R35 ;  /* 0x00000c2318008986 */ /* 0x0003e4000c10190a */
.L_x_50:
[----:B------:R-:W-:Y:S05]  /*37d0*/  BSYNC.RECONVERGENT B0 ;  /* 0x0000000000007941 */ /* 0x000fea0003800200 */
.L_x_48:
[----:B------:R-:W2:Y:S02]  /*37e0*/  LDCU UR6, c[0x0][0x360] ;  /* 0x00006c00ff0677ac */ /* 0x000ea40008000800 */
[----:B--2---:R-:W-:-:S04]  /*37f0*/  IMAD R3, R2, UR6, R3 ;  /* 0x0000000602037c24 */ /* 0x004fc8000f8e0203 */
[----:B------:R-:W-:-:S05]  /*3800*/  IMAD.WIDE R10, R3, 0x40, R10 ;  /* 0x00000040030a7825 */ /* 0x000fca00078e020a */
[----:B-1----:R-:W0:Y:S04]  /*3810*/  LDG.E.64 R32, desc[UR10][R10.64+0x8] ;  /* 0x0000080a0a207981 */ /* 0x002e28000c1e1b00 */
[----:B------:R-:W2:Y:S01]  /*3820*/  LDG.E.64 R2, desc[UR10][R10.64+0x20] ;  /* 0x0000200a0a027981 */ /* 0x000ea2000c1e1b00 */
[----:B------:R-:W-:Y:S01]  /*3830*/  IMAD.HI.U32 R26, R27, -0x2daee0ad, RZ ;  /* 0xd2511f531b1a7827 */ /* 0x000fe200078e00ff */
[----:B------:R-:W-:Y:S01]  /*3840*/  ISETP.NE.AND P0, PT, R0, 0x3, PT ;  /* 0x000000030000780c */ /* 0x000fe20003f05270 */
[----:B------:R-:W-:Y:S02]  /*3850*/  BSSY.RECONVERGENT B0, `(.L_x_51) ;  /* 0x0000054000007945 */ /* 0x000fe40003800200 */
[----:B------:R-:W-:Y:S02]  /*3860*/  IMAD.MOV.U32 R27, RZ, RZ, -0x2daee0ad ;  /* 0xd2511f53ff1b7424 */ /* 0x000fe400078e00ff */
[----:B0-----:R-:W-:Y:S01]  /*3870*/  IMAD.WIDE.U32 R24, R32, -0x326172a9, RZ ;  /* 0xcd9e8d5720187825 */ /* 0x001fe200078e00ff */
[----:B--2---:R-:W-:-:S04]  /*3880*/  LOP3.LUT R26, R3, R33, R26, 0x96, !PT ;  /* 0x00000021031a7212 */ /* 0x004fc800078e961a */
[----:B-----5:R-:W-:Y:S01]  /*3890*/  LOP3.LUT R31, R2, R25, R31, 0x96, !PT ;  /* 0x00000019021f7212 */ /* 0x020fe200078e961f */
[----:B------:R-:W-:Y:S01]  /*38a0*/  IMAD R25, R8, R27, -0x2daee0ad ;  /* 0xd2511f5308197424 */ /* 0x000fe200078e021b */
[----:B------:R-:W-:Y:S01]  /*38b0*/  IADD3 R33, PT, PT, R2, -0x61c88647, RZ ;  /* 0x9e3779b902217810 */ /* 0x000fe20007ffe0ff */
[----:B------:R-:W-:-:S04]  /*38c0*/  IMAD.WIDE.U32 R26, R26, -0x326172a9, RZ ;  /* 0xcd9e8d571a1a7825 */ /* 0x000fc800078e00ff */
[----:B------:R-:W-:Y:S01]  /*38d0*/  IMAD.WIDE.U32 R30, R31, -0x2daee0ad, RZ ;  /* 0xd2511f531f1e7825 */ /* 0x000fe200078e00ff */
[----:B------:R-:W-:Y:S02]  /*38e0*/  LOP3.LUT R24, R33, R24, R27, 0x96, !PT ;  /* 0x0000001821187212 */ /* 0x000fe400078e961b */
[----:B------:R-:W-:Y:S01]  /*38f0*/  IADD3 R27, PT, PT, R2, 0x3c6ef372, RZ ;  /* 0x3c6ef372021b7810 */ /* 0x000fe20007ffe0ff */
[----:B------:R-:W-:-:S05]  /*3900*/  VIADD R8, R3, 0xbb67ae85 ;  /* 0xbb67ae8503087836 */ /* 0x000fca0000000000 */
[----:B------:R-:W-:Y:S01]  /*3910*/  LOP3.LUT R8, R8, R31, R25, 0x96, !PT ;  /* 0x0000001f08087212 */ /* 0x000fe200078e9619 */
[----:B------:R-:W-:Y:S02]  /*3920*/  VIADD R31, R3, 0x76cf5d0a ;  /* 0x76cf5d0a031f7836 */ /* 0x000fe40000000000 */
[----:B------:R-:W-:-:S04]  /*3930*/  IMAD.WIDE.U32 R24, R24, -0x2daee0ad, RZ ;  /* 0xd2511f5318187825 */ /* 0x000fc800078e00ff */
[----:B------:R-:W-:Y:S01]  /*3940*/  IMAD.WIDE.U32 R32, R8, -0x326172a9, RZ ;  /* 0xcd9e8d5708207825 */ /* 0x000fe200078e00ff */
[----:B------:R-:W-:-:S03]  /*3950*/  LOP3.LUT R31, R25, R31, R30, 0x96, !PT ;  /* 0x0000001f191f7212 */ /* 0x000fc600078e961e */
[----:B------:R-:W-:Y:S01]  /*3960*/  VIADD R25, R2, 0xdaa66d2b ;  /* 0xdaa66d2b02197836 */ /* 0x000fe20000000000 */
[----:B------:R-:W-:Y:S01]  /*3970*/  LOP3.LUT R30, R33, R26, R27, 0x96, !PT ;  /* 0x0000001a211e7212 */ /* 0x000fe200078e961b */
[----:B------:R-:W-:-:S04]  /*3980*/  IMAD.WIDE.U32 R26, R31, -0x326172a9, RZ ;  /* 0xcd9e8d571f1a7825 */ /* 0x000fc800078e00ff */
[----:B------:R-:W-:Y:S01]  /*3990*/  IMAD.WIDE.U32 R30, R30, -0x2daee0ad, RZ ;  /* 0xd2511f531e1e7825 */ /* 0x000fe200078e00ff */
[----:B------:R-:W-:-:S03]  /*39a0*/  LOP3.LUT R25, R27, R32, R25, 0x96, !PT ;  /* 0x000000201b197212 */ /* 0x000fc600078e9619 */
[----:B------:R-:W-:Y:S02]  /*39b0*/  VIADD R33, R3, 0x32370b8f ;  /* 0x32370b8f03217836 */ /* 0x000fe40000000000 */
[----:B------:R-:W-:-:S03]  /*39c0*/  VIADD R27, R2, 0x78dde6e4 ;  /* 0x78dde6e4021b7836 */ /* 0x000fc60000000000 */
[----:B------:R-:W-:Y:S01]  /*39d0*/  LOP3.LUT R33, R31, R24, R33, 0x96, !PT ;  /* 0x000000181f217212 */ /* 0x000fe200078e9621 */
[----:B------:R-:W-:Y:S01]  /*39e0*/  IMAD.WIDE.U32 R24, R25, -0x2daee0ad, RZ ;  /* 0xd2511f5319187825 */ /* 0x000fe200078e00ff */
[----:B------:R-:W-:-:S03]  /*39f0*/  IADD3 R31, PT, PT, R3, -0x126145ec, RZ ;  /* 0xed9eba14031f7810 */ /* 0x000fc60007ffe0ff */
[----:B------:R-:W-:Y:S01]  /*3a00*/  IMAD.WIDE.U32 R32, R33, -0x326172a9, RZ ;  /* 0xcd9e8d5721207825 */ /* 0x000fe200078e00ff */
[----:B------:R-:W-:-:S03]  /*3a10*/  LOP3.LUT R31, R25, R30, R31, 0x96, !PT ;  /* 0x0000001e191f7212 */ /* 0x000fc600078e961f */
[----:B------:R-:W-:Y:S01]  /*3a20*/  VIADD R25, R2, 0x1715609d ;  /* 0x1715609d02197836 */ /* 0x000fe20000000000 */
[----:B------:R-:W-:Y:S01]  /*3a30*/  LOP3.LUT R30, R33, R26, R27, 0x96, !PT ;  /* 0x0000001a211e7212 */ /* 0x000fe200078e961b */
[----:B------:R-:W-:Y:S01]  /*3a40*/  IMAD.WIDE.U32 R26, R31, -0x326172a9, RZ ;  /* 0xcd9e8d571f1a7825 */ /* 0x000fe200078e00ff */
[----:B------:R-:W-:-:S03]  /*3a50*/  IADD3 R33, PT, PT, R3, -0x56f99767, RZ ;  /* 0xa906689903217810 */ /* 0x000fc60007ffe0ff */
        /* <DEDUP_REMOVED lines=8> */
[----:B------:R-:W-:Y:S02]  /*3ae0*/  IADD3 R25, PT, PT, R2, 0x5384540f, RZ ;  /* 0x5384540f02197810 */ /* 0x000fe40007ffe0ff */
[----:B------:R-:W-:Y:S01]  /*3af0*/  LOP3.LUT R30, R33, R26, R27, 0x96, !PT ;  /* 0x0000001a211e7212 */ /* 0x000fe200078e961b */
[----:B------:R-:W-:-:S04]  /*3b00*/  IMAD.WIDE.U32 R26, R31, -0x326172a9, RZ ;  /* 0xcd9e8d571f1a7825 */ /* 0x000fc800078e00ff */
[----:B------:R-:W-:Y:S01]  /*3b10*/  IMAD.WIDE.U32 R30, R30, -0x2daee0ad, RZ ;  /* 0xd2511f531e1e7825 */ /* 0x000fe200078e00ff */
[----:B------:R-:W-:Y:S02]  /*3b20*/  LOP3.LUT R32, R27, R32, R25, 0x96, !PT ;  /* 0x000000201b207212 */ /* 0x000fe400078e9619 */
[----:B------:R-:W-:Y:S01]  /*3b30*/  IADD3 R27, PT, PT, R2, -0xe443238, RZ ;  /* 0xf1bbcdc8021b7810 */ /* 0x000fe20007ffe0ff */
        /* <DEDUP_REMOVED lines=28> */
[----:B------:R-:W-:Y:S01]  /*3d00*/  MOV R25, R5 ;  /* 0x0000000500197202 */ /* 0x000fe20000000f00 */
[----:B------:R-:W-:Y:S01]  /*3d10*/  IMAD.MOV.U32 R2, RZ, RZ, R6 ;  /* 0x000000ffff027224 */ /* 0x000fe200078e0006 */
[----:B------:R-:W-:Y:S01]  /*3d20*/  MOV R34, R24 ;  /* 0x0000001800227202 */ /* 0x000fe20000000f00 */
[----:B------:R-:W-:Y:S01]  /*3d30*/  IMAD.MOV.U32 R27, RZ, RZ, R7 ;  /* 0x000000ffff1b7224 */ /* 0x000fe200078e0007 */
[----:B------:R-:W-:Y:S06]  /*3d40*/  BRA `(.L_x_53) ;  /* 0x0000000000107947 */ /* 0x000fec0003800000 */
.L_x_52:
[----:B0-----:R-:W-:Y:S01]  /*3d50*/  MOV R27, R34 ;  /* 0x00000022001b7202 */ /* 0x001fe20000000f00 */
[----:B------:R-:W-:Y:S02]  /*3d60*/  IMAD.MOV.U32 R25, RZ, RZ, R7 ;  /* 0x000000ffff197224 */ /* 0x000fe400078e0007 */
[----:B------:R-:W-:Y:S02]  /*3d70*/  IMAD.MOV.U32 R2, RZ, RZ, R24 ;  /* 0x000000ffff027224 */ /* 0x000fe400078e0018 */
[----:B------:R-:W-:-:S07]  /*3d80*/  IMAD.MOV.U32 R34, RZ, RZ, R26 ;  /* 0x000000ffff227224 */ /* 0x000fce00078e001a */
.L_x_53:
[----:B------:R-:W-:Y:S05]  /*3d90*/  BSYNC.RECONVERGENT B0 ;  /* 0x0000000000007941 */ /* 0x000fea0003800200 */
.L_x_51:
[----:B------:R-:W-:-:S04]  /*3da0*/  IMAD.WIDE.U32 R2, R2, 0x200000, RZ ;  /* 0x0020000002027825 */ /* 0x000fc800078e00ff */
[----:B------:R-:W-:Y:S01]  /*3db0*/  HFMA2 R30, -RZ, RZ, 0, 0 ;  /* 0x00000000ff1e7431 */ /* 0x000fe200000001ff */
        /* <DEDUP_REMOVED lines=8> */
[----:B------:R-:W-:Y:S01]  /*3e40*/  LOP3.LUT R26, R2, R27, RZ, 0x3c, !PT ;  /* 0x0000001b021a7212 */ /* 0x000fe200078e3cff */
[----:B------:R-:W-:-:S05]  /*3e50*/  IMAD.MOV.U32 R27, RZ, RZ, R3 ;  /* 0x000000ffff1b7224 */ /* 0x000fca00078e0003 */
[----:B------:R-:W-:Y:S01]  /*3e60*/  ISETP.GT.AND P0, PT, R11, 0xfffff, PT ;  /* 0x000fffff0b00780c */ /* 0x000fe20003f04270 */
[----:B------:R-:W-:Y:S01]  /*3e70*/  IMAD.MOV.U32 R6, RZ, RZ, R10 ;  /* 0x000000ffff067224 */ /* 0x000fe200078e000a */
[----:B------:R-:W-:Y:S01]  /*3e80*/  MOV R7, R11 ;  /* 0x0000000b00077202 */ /* 0x000fe20000000f00 */
[----:B------:R-:W-:Y:S01]  /*3e90*/  IMAD.MOV.U32 R5, RZ, RZ, R11 ;  /* 0x000000ffff057224 */ /* 0x000fe200078e000b */
[----:B------:R-:W0:Y:S09]  /*3ea0*/  I2F.F64.U64 R2, R26 ;  /* 0x0000001a00027312 */ /* 0x000e320000301800 */
[----:B------:R-:W-:Y:S01]  /*3eb0*/  @!P0 DMUL R6, R6, 1.80143985094819840000e+16 ;  /* 0x4350000006068828 */ /* 0x000fe20000000000 */
[----:B------:R-:W-:Y:S01]  /*3ec0*/  @!P0 MOV R4, 0xfffffbcb ;  /* 0xfffffbcb00048802 */ /* 0x000fe20000000f00 */
[----:B0-----:R-:W-:-:S08]  /*3ed0*/  DFMA R2, R2, 2.2204460492503130808e-16, R30 ;  /* 0x3cb000000202782b */ /* 0x001fd0000000001e */
[----:B------:R-:W-:Y:S01]  /*3ee0*/  @!P0 MOV R5, R7 ;  /* 0x0000000700058202 */ /* 0x000fe20000000f00 */
[----:B------:R-:W-:-:S04]  /*3ef0*/  @!P0 IMAD.MOV.U32 R10, RZ, RZ, R6 ;  /* 0x000000ffff0a8224 */ /* 0x000fc800078e0006 */
[----:B------:R-:W-:-:S05]  /*3f00*/  VIADD R8, R5, 0xffffffff ;  /* 0xffffffff05087836 */ /* 0x000fca0000000000 */
[----:B------:R-:W-:-:S13]  /*3f10*/  ISETP.GT.U32.AND P1, PT, R8, 0x7feffffe, PT ;  /* 0x7feffffe0800780c */ /* 0x000fda0003f24070 */
[----:B------:R-:W-:Y:S05]  /*3f20*/  @P1 BRA `(.L_x_55) ;  /* 0x0000000400041947 */ /* 0x000fea0003800000 */
[----:B------:R-:W-:Y:S01]  /*3f30*/  LOP3.LUT R6, R5, 0xfffff, RZ, 0xc0, !PT ;  /* 0x000fffff05067812 */ /* 0x000fe200078ec0ff */
[----:B------:R-:W-:Y:S01]  /*3f40*/  IMAD.MOV.U32 R33, RZ, RZ, 0x3ed0ee25 ;  /* 0x3ed0ee25ff217424 */ /* 0x000fe200078e00ff */
[----:B------:R-:W-:Y:S01]  /*3f50*/  MOV R32, 0x8b7a8b04 ;  /* 0x8b7a8b0400207802 */ /* 0x000fe20000000f00 */
[----:B------:R-:W-:Y:S01]  /*3f60*/  UMOV UR6, 0x3ae80f1e ;  /* 0x3ae80f1e00067882 */ /* 0x000fe20000000000 */
[----:B------:R-:W-:Y:S01]  /*3f70*/  LOP3.LUT R7, R6, 0x3ff00000, RZ, 0xfc, !PT ;  /* 0x3ff0000006077812 */ /* 0x000fe200078efcff */
[----:B------:R-:W-:Y:S01]  /*3f80*/  IMAD.MOV.U32 R6, RZ, RZ, R10 ;  /* 0x000000ffff067224 */ /* 0x000fe200078e000a */
[----:B------:R-:W-:Y:S01]  /*3f90*/  UMOV UR7, 0x3eb1380b ;  /* 0x3eb1380b00077882 */ /* 0x000fe20000000000 */
[----:B------:R-:W-:Y:S01]  /*3fa0*/  IMAD.MOV.U32 R10, RZ, RZ, RZ ;  /* 0x000000ffff0a7224 */ /* 0x000fe200078e00ff */
[----:B------:R-:W-:Y:S01]  /*3fb0*/  ISETP.GE.U32.AND P0, PT, R7, 0x3ff6a09f, PT ;  /* 0x3ff6a09f0700780c */ /* 0x000fe20003f06070 */
[----:B------:R-:W-:Y:S01]  /*3fc0*/  UMOV UR8, 0x80000000 ;  /* 0x8000000000087882 */ /* 0x000fe20000000000 */
[----:B------:R-:W-:Y:S01]  /*3fd0*/  LEA.HI R34, R5, R4, RZ, 0xc ;  /* 0x0000000405227211 */ /* 0x000fe200078f60ff */
[----:B------:R-:W-:Y:S01]  /*3fe0*/  UMOV UR9, 0x43300000 ;  /* 0x4330000000097882 */ /* 0x000fe20000000000 */
[----:B------:R-:W-:-:S09]  /*3ff0*/  MOV R35, 0x43300000 ;  /* 0x4330000000237802 */ /* 0x000fd20000000f00 */
[----:B------:R-:W-:Y:S01]  /*4000*/  @P0 IADD3 R11, PT, PT, R7, -0x100000, RZ ;  /* 0xfff00000070b0810 */ /* 0x000fe20007ffe0ff */
[----:B------:R-:W-:-:S04]  /*4010*/  @P0 VIADD R34, R34, 0x1 ;  /* 0x0000000122220836 */ /* 0x000fc80000000000 */
[----:B------:R-:W-:Y:S01]  /*4020*/  @P0 IMAD.MOV.U32 R7, RZ, RZ, R11 ;  /* 0x000000ffff070224 */ /* 0x000fe200078e000b */
[----:B------:R-:W-:-:S05]  /*4030*/  LOP3.LUT R34, R34, 0x80000000, RZ, 0x3c, !PT ;  /* 0x8000000022227812 */ /* 0x000fca00078e3cff */
        /* <DEDUP_REMOVED lines=48> */
.L_x_55:
[----:B------:R-:W-:Y:S01]  /*4340*/  IMAD.MOV.U32 R4, RZ, RZ, 0x0 ;  /* 0x00000000ff047424 */ /* 0x000fe200078e00ff */
[----:B------:R-:W-:Y:S01]  /*4350*/  LOP3.LUT P0, RZ, R7, 0x7fffffff, RZ, 0xc0, !PT ;  /* 0x7fffffff07ff7812 */ /* 0x000fe2000780c0ff */
[----:B------:R-:W-:-:S06]  /*4360*/  IMAD.MOV.U32 R5, RZ, RZ, 0x7ff00000 ;  /* 0x7ff00000ff057424 */ /* 0x000fcc00078e00ff */
[----:B------:R-:W-:-:S10]  /*4370*/  DFMA R4, R6, R4, +INF ;  /* 0x7ff000000604742b */ /* 0x000fd40000000004 */
[----:B------:R-:W-:Y:S02]  /*4380*/  FSEL R26, R4, RZ, P0 ;  /* 0x000000ff041a7208 */ /* 0x000fe40000000000 */
[----:B------:R-:W-:-:S07]  /*4390*/  FSEL R27, R5, -QNAN , P0 ;  /* 0xfff00000051b7808 */ /* 0x000fce0000000000 */
.L_x_56:
[----:B------:R-:W-:Y:S05]  /*43a0*/  BSYNC.RECONVERGENT B0 ;  /* 0x0000000000007941 */ /* 0x000fea0003800200 */
.L_x_54:
[----:B------:R-:W-:Y:S01]  /*43b0*/  DMUL R6, RZ, R2 ;  /* 0x00000002ff067228 */ /* 0x000fe20000000000 */
[----:B------:R-:W-:Y:S01]  /*43c0*/  SHF.L.U32 R4, R3, 0x1, RZ ;  /* 0x0000000103047819 */ /* 0x000fe200000006ff */
[----:B------:R-:W-:Y:S01]  /*43d0*/  UMOV UR6, 0x33145c07 ;  /* 0x33145c0700067882 */ /* 0x000fe20000000000 */
[----:B------:R-:W-:Y:S01]  /*43e0*/  UMOV UR7, 0x3ca1a626 ;  /* 0x3ca1a62600077882 */ /* 0x000fe20000000000 */
[----:B------:R-:W-:Y:S01]  /*43f0*/  HFMA2 R33, -RZ, RZ, 1.587890625, -1521 ;  /* 0x3e5ae5f1ff217431 */ /* 0x000fe200000001ff */
[----:B------:R-:W-:Y:S01]  /*4400*/  ISETP.GT.U32.AND P0, PT, R4, -0x79800000, PT ;  /* 0x868000000400780c */ /* 0x000fe20003f04070 */
[----:B------:R-:W-:Y:S01]  /*4410*/  IMAD.MOV.U32 R32, RZ, RZ, 0x2cb0d246 ;  /* 0x2cb0d246ff207424 */ /* 0x000fe200078e00ff */
[----:B------:R-:W-:Y:S01]  /*4420*/  MOV R30, 0xc1ef8528 ;  /* 0xc1ef8528001e7802 */ /* 0x000fe20000000f00 */
[----:B------:R-:W-:Y:S01]  /*4430*/  IMAD.MOV.U32 R31, RZ, RZ, 0x3e21eea7 ;  /* 0x3e21eea7ff1f7424 */ /* 0x000fe200078e00ff */
[----:B------:R-:W-:Y:S01]  /*4440*/  UMOV UR8, 0xf9785eba ;  /* 0xf9785eba00087882 */ /* 0x000fe20000000000 */
[----:B------:R-:W-:Y:S01]  /*4450*/  FSEL R25, R7, R3, P0 ;  /* 0x0000000307197208 */ /* 0x000fe20000000000 */
[----:B------:R-:W-:Y:S01]  /*4460*/  UMOV UR9, 0x3de5db65 ;  /* 0x3de5db6500097882 */ /* 0x000fe20000000000 */
[----:B------:R-:W-:Y:S01]  /*4470*/  FSEL R6, R6, R2, P0 ;  /* 0x0000000206067208 */ /* 0x000fe20000000000 */
[----:B------:R-:W-:Y:S01]  /*4480*/  DMUL R26, R26, -2 ;  /* 0xc00000001a1a7828 */ /* 0x000fe20000000000 */
[----:B------:R-:W-:Y:S01]  /*4490*/  IMAD.MOV.U32 R38, RZ, RZ, 0x0 ;  /* 0x00000000ff267424 */ /* 0x000fe200078e00ff */
[----:B------:R-:W-:Y:S01]  /*44a0*/  MOV R39, 0x3fd80000 ;  /* 0x3fd8000000277802 */ /* 0x000fe20000000f00 */
[----:B------:R-:W-:Y:S01]  /*44b0*/  VIADD R7, R25, 0x100000 ;  /* 0x0010000019077836 */ /* 0x000fe20000000000 */
[----:B------:R-:W-:Y:S01]  /*44c0*/  BSSY.RECONVERGENT B2, `(.L_x_57) ;  /* 0x000004b000027945 */ /* 0x000fe20003800200 */
[----:B------:R-:W-:Y:S01]  /*44d0*/  IMAD.MOV.U32 R24, RZ, RZ, R6 ;  /* 0x000000ffff187224 */ /* 0x000fe200078e0006 */
[----:B------:R-:W0:Y:S04]  /*44e0*/  MUFU.RSQ64H R11, R27 ;  /* 0x0000001b000b7308 */ /* 0x000e280000001c00 */
[----:B------:R-:W-:-:S04]  /*44f0*/  VIADD R10, R27, 0xfcb00000 ;  /* 0xfcb000001b0a7836 */ /* 0x000fc80000000000 */
[----:B------:R-:W1:Y:S08]  /*4500*/  FRND.F64 R2, R6 ;  /* 0x0000000600027313 */ /* 0x000e700000301800 */
[----:B------:R-:W2:Y:S01]  /*4510*/  F2I.S64.F64 R6, R6 ;  /* 0x0000000600067311 */ /* 0x000ea20000301900 */
[----:B0-----:R-:W-:Y:S02]  /*4520*/  DMUL R36, R10, R10 ;  /* 0x0000000a0a247228 */ /* 0x001fe40000000000 */
[----:B-1----:R-:W-:-:S08]  /*4530*/  DFMA R2, R2, -0.5, R24 ;  /* 0xbfe000000202782b */ /* 0x002fd00000000018 */
[----:B------:R-:W-:Y:S01]  /*4540*/  DMUL R4, R2, UR6 ;  /* 0x0000000602047c28 */ /* 0x000fe20008000000 */
[----:B------:R-:W-:Y:S01]  /*4550*/  UMOV UR6, 0x54442d18 ;  /* 0x54442d1800067882 */ /* 0x000fe20000000000 */
[----:B------:R-:W-:Y:S01]  /*4560*/  UMOV UR7, 0x400921fb ;  /* 0x400921fb00077882 */ /* 0x000fe20000000000 */
[----:B--2---:R-:W-:-:S05]  /*4570*/  LOP3.LUT P1, RZ, R6, 0x2, RZ, 0xc0, !PT ;  /* 0x0000000206ff7812 */ /* 0x004fca000782c0ff */
[----:B------:R-:W-:Y:S01]  /*4580*/  DFMA R2, R2, UR6, R4 ;  /* 0x0000000602027c2b */ /* 0x000fe20008000004 */
[----:B------:R-:W-:Y:S01]  /*4590*/  UMOV UR6, 0x20fd8164 ;  /* 0x20fd816400067882 */ /* 0x000fe20000000000 */
[----:B------:R-:W-:-:S06]  /*45a0*/  UMOV UR7, 0x3da8ff83 ;  /* 0x3da8ff8300077882 */ /* 0x000fcc0000000000 */
        /* <DEDUP_REMOVED lines=38> */
[----:B------:R-:W-:Y:S01]  /*4810*/  VIADD R3, R35, 0xfff00000 ;  /* 0xfff0000023037836 */ /* 0x000fe20000000000 */
[----:B------:R-:W-:Y:S01]  /*4820*/  ISETP.NE.U32.AND.EX P0, PT, RZ, RZ, PT, P0 ;  /* 0x000000ffff00720c */ /* 0x000fe20003f05100 */
[----:B------:R-:W-:Y:S01]  /*4830*/  IMAD.MOV.U32 R2, RZ, RZ, R34 ;  /* 0x000000ffff027224 */ /* 0x000fe200078e0022 */
        /* <DEDUP_REMOVED lines=14> */
[----:B------:R-:W-:Y:S02]  /*4920*/  MOV R11, R27 ;  /* 0x0000001b000b7202 */ /* 0x000fe40000000f00 */
[----:B------:R-:W-:-:S07]  /*4930*/  MOV R8, 0x4950 ;  /* 0x0000495000087802 */ /* 0x000fce0000000f00 */
[----:B------:R-:W-:Y:S05]  /*4940*/  CALL.REL.NOINC `($__internal_2_$__cuda_sm20_dsqrt_rn_f64_mediumpath_v1) ;  /* 0x0000003000f87944 */ /* 0x000fea0003c00000 */
[----:B------:R-:W-:Y:S02]  /*4950*/  IMAD.MOV.U32 R36, RZ, RZ, R2 ;  /* 0x000000ffff247224 */ /* 0x000fe400078e0002 */
[----:B------:R-:W-:-:S07]  /*4960*/  IMAD.MOV.U32 R37, RZ, RZ, R3 ;  /* 0x000000ffff257224 */ /* 0x000fce00078e0003 */
.L_x_58:
[----:B------:R-:W-:Y:S05]  /*4970*/  BSYNC.RECONVERGENT B2 ;  /* 0x0000000000027941 */ /* 0x000fea0003800200 */
.L_x_57:
[----:B------:R-:W0:Y:S01]  /*4980*/  S2R R3, SR_TID.X ;  /* 0x0000000000037919 */ /* 0x000e220000002100 */
[----:B------:R-:W0:Y:S01]  /*4990*/  S2UR UR6, SR_CTAID.X ;  /* 0x00000000000679c3 */ /* 0x000e220000002500 */
[----:B------:R-:W1:Y:S01]  /*49a0*/  LDCU.64 UR8, c[0x0][0x388] ;  /* 0x00007100ff0877ac */ /* 0x000e620008000a00 */
[----:B------:R-:W-:Y:S01]  /*49b0*/  DADD R30, RZ, R30 ;  /* 0x00000000ff1e7229 */ /* 0x000fe2000000001e */
[----:B------:R-:W2:Y:S01]  /*49c0*/  FRND.F64.TRUNC R4, R24 ;  /* 0x0000001800047313 */ /* 0x000ea2000030d800 */
[----:B------:R-:W-:-:S04]  /*49d0*/  DMUL R6, RZ, R24 ;  /* 0x00000018ff067228 */ /* 0x000fc80000000000 */
[----:B------:R-:W0:Y:S02]  /*49e0*/  LDC R2, c[0x0][0x360] ;  /* 0x0000d800ff027b82 */ /* 0x000e240000000800 */
[----:B------:R-:W-:Y:S02]  /*49f0*/  DMUL R30, R30, R36 ;  /* 0x000000241e1e7228 */ /* 0x000fe40000000000 */
[----:B--2---:R-:W-:Y:S01]  /*4a00*/  DSETP.NEU.AND P0, PT, R24, R4, PT ;  /* 0x000000041800722a */ /* 0x004fe20003f0d000 */
[----:B-1----:R-:W-:Y:S01]  /*4a10*/  MOV R10, UR8 ;  /* 0x00000008000a7c02 */ /* 0x002fe20008000f00 */
[----:B------:R-:W-:-:S04]  /*4a20*/  IMAD.U32 R11, RZ, RZ, UR9 ;  /* 0x00000009ff0b7e24 */ /* 0x000fc8000f8e00ff */
[----:B------:R-:W-:Y:S02]  /*4a30*/  FSEL R4, R6, R32, !P0 ;  /* 0x0000002006047208 */ /* 0x000fe40004000000 */
[----:B------:R-:W-:Y:S01]  /*4a40*/  FSEL R5, R7, R33, !P0 ;  /* 0x0000002107057208 */ /* 0x000fe20004000000 */
[----:B0-----:R-:W-:-:S05]  /*4a50*/  IMAD R27, R2, UR6, R3 ;  /* 0x00000006021b7c24 */ /* 0x001fca000f8e0203 */
[----:B------:R-:W-:Y:S01]  /*4a60*/  DMUL R24, R36, R4 ;  /* 0x0000000424187228 */ /* 0x000fe20000000000 */
[----:B------:R-:W-:-:S05]  /*4a70*/  IMAD.WIDE R26, R27, 0x40, R10 ;  /* 0x000000401b1a7825 */ /* 0x000fca00078e020a */
[----:B------:R1:W-:Y:S05]  /*4a80*/  STG.E.64 desc[UR10][R26.64+0x38], R30 ;  /* 0x0000381e1a007986 */ /* 0x0003ea000c101b0a */
.L_x_47:
[----:B------:R-:W-:Y:S05]  /*4a90*/  BSYNC.RECONVERGENT B1 ;  /* 0x0000000000017941 */ /* 0x000fea0003800200 */
.L_x_46:
[----:B------:R-:W-:Y:S01]  /*4aa0*/  ISETP.NE.AND P0, PT, R9, 0x1, PT ;  /* 0x000000010900780c */ /* 0x000fe20003f05270 */
[----:B------:R-:W-:Y:S01]  /*4ab0*/  BSSY.RECONVERGENT B1, `(.L_x_59) ;  /* 0x0000147000017945 */ /* 0x000fe20003800200 */
[----:B------:R-:W-:-:S11]  /*4ac0*/  IMAD.MOV.U32 R9, RZ, RZ, RZ ;  /* 0x000000ffff097224 */ /* 0x000fd600078e00ff */
[----:B------:R-:W-:Y:S05]  /*4ad0*/  @!P0 BRA `(.L_x_60) ;  /* 0x0000001400108947 */ /* 0x000fea0003800000 */
[----:B------:R-:W2:Y:S01]  /*4ae0*/  S2R R2, SR_CTAID.X ;  /* 0x0000000000027919 */ /* 0x000ea20000002500 */
[----:B------:R-:W2:Y:S02]  /*4af0*/  LDCU UR6, c[0x0][0x360] ;  /* 0x00006c00ff0677ac */ /* 0x000ea40008000800 */
[----:B--2---:R-:W-:-:S04]  /*4b00*/  IMAD R9, R2, UR6, R3 ;  /* 0x0000000602097c24 */ /* 0x004fc8000f8e0203 */
[----:B------:R-:W-:-:S05]  /*4b10*/  IMAD.WIDE R8, R9, 0x40, R10 ;  /* 0x0000004009087825 */ /* 0x000fca00078e020a */
[----:B01----:R-:W2:Y:S04]  /*4b20*/  LDG.E R26, desc[UR10][R8.64] ;  /* 0x0000000a081a7981 */ /* 0x003ea8000c1e1900 */
[----:B------:R0:W5:Y:S01]  /*4b30*/  LDG.E.128 R4, desc[UR10][R8.64+0x10] ;  /* 0x0000100a08047981 */ /* 0x000162000c1e1d00 */
[----:B------:R-:W-:Y:S01]  /*4b40*/  BSSY.RECONVERGENT B0, `(.L_x_61) ;  /* 0x0000014000007945 */ /* 0x000fe20003800200 */
[----:B--2---:R-:W-:-:S04]  /*4b50*/  IADD3 R27, PT, PT, R26, 0x1, RZ ;  /* 0x000000011a1b7810 */ /* 0x004fc80007ffe0ff */
[----:B------:R-:W-:Y:S01]  /*4b60*/  ISETP.NE.AND P0, PT, R27, RZ, PT ;  /* 0x000000ff1b00720c */ /* 0x000fe20003f05270 */
[----:B------:R0:W-:-:S12]  /*4b70*/  STG.E desc[UR10][R8.64], R27 ;  /* 0x0000001b08007986 */ /* 0x0001d8000c10190a */
[----:B0-----:R-:W-:Y:S05]  /*4b80*/  @!P0 BRA `(.L_x_62) ;  /* 0x0000000000088947 */ /* 0x001fea0003800000 */
[----:B------:R1:W5:Y:S01]  /*4b90*/  LDG.E R31, desc[UR10][R8.64+0x4] ;  /* 0x0000040a081f7981 */ /* 0x000362000c1e1900 */
[----:B------:R-:W-:Y:S05]  /*4ba0*/  BRA `(.L_x_63) ;  /* 0x0000000000347947 */ /* 0x000fea0003800000 */
.L_x_62:
[----:B------:R-:W2:Y:S02]  /*4bb0*/  LDG.E R31, desc[UR10][R8.64+0x4] ;  /* 0x0000040a081f7981 */ /* 0x000ea4000c1e1900 */
[----:B--2---:R-:W-:-:S05]  /*4bc0*/  VIADD R31, R31, 0x1 ;  /* 0x000000011f1f7836 */ /* 0x004fca0000000000 */
[----:B------:R0:W-:Y:S01]  /*4bd0*/  STG.E desc[UR10][R8.64+0x4], R31 ;  /* 0x0000041f08007986 */ /* 0x0001e2000c10190a */
[----:B------:R-:W-:-:S13]  /*4be0*/  ISETP.NE.AND P0, PT, R31, RZ, PT ;  /* 0x000000ff1f00720c */ /* 0x000fda0003f05270 */
[----:B0-----:R-:W-:Y:S05]  /*4bf0*/  @P0 BRA `(.L_x_63) ;  /* 0x0000000000200947 */ /* 0x001fea0003800000 */
        /* <DEDUP_REMOVED lines=8> */
.L_x_63:
[----:B------:R-:W-:Y:S05]  /*4c80*/  BSYNC.RECONVERGENT B0 ;  /* 0x0000000000007941 */ /* 0x000fea0003800200 */
.L_x_61:
[----:B------:R-:W2:Y:S02]  /*4c90*/  LDCU UR6, c[0x0][0x360] ;  /* 0x00006c00ff0677ac */ /* 0x000ea40008000800 */
[----:B--2---:R-:W-:-:S04]  /*4ca0*/  IMAD R3, R2, UR6, R3 ;  /* 0x0000000602037c24 */ /* 0x004fc8000f8e0203 */
[----:B------:R-:W-:-:S05]  /*4cb0*/  IMAD.WIDE R2, R3, 0x40, R10 ;  /* 0x0000004003027825 */ /* 0x000fca00078e020a */
[----:B0-----:R-:W2:Y:S04]  /*4cc0*/  LDG.E.64 R32, desc[UR10][R2.64+0x8] ;  /* 0x0000080a02207981 */ /* 0x001ea8000c1e1b00 */
[----:B-1----:R-:W3:Y:S01]  /*4cd0*/  LDG.E.64 R8, desc[UR10][R2.64+0x20] ;  /* 0x0000200a02087981 */ /* 0x002ee2000c1e1b00 */
[----:B------:R-:W-:Y:S01]  /*4ce0*/  IMAD.HI.U32 R30, R27, -0x2daee0ad, RZ ;  /* 0xd2511f531b1e7827 */ /* 0x000fe200078e00ff */
[----:B------:R-:W-:Y:S01]  /*4cf0*/  ISETP.NE.AND P0, PT, R0, 0x3, PT ;  /* 0x000000030000780c */ /* 0x000fe20003f05270 */
[----:B------:R-:W-:Y:S02]  /*4d00*/  BSSY.RECONVERGENT B0, `(.L_x_64) ;  /* 0x0000054000007945 */ /* 0x000fe40003800200 */
[----:B------:R-:W-:Y:S02]  /*4d10*/  IMAD.MOV.U32 R35, RZ, RZ, -0x2daee0ad ;  /* 0xd2511f53ff237424 */ /* 0x000fe400078e00ff */
[----:B--2---:R-:W-:Y:S01]  /*4d20*/  IMAD.WIDE.U32 R10, R32, -0x326172a9, RZ ;  /* 0xcd9e8d57200a7825 */ /* 0x004fe200078e00ff */
[----:B---3--:R-:W-:-:S03]  /*4d30*/  LOP3.LUT R27, R9, R33, R30, 0x96, !PT ;  /* 0x00000021091b7212 */ /* 0x008fc600078e961e */
[----:B------:R-:W-:Y:S01]  /*4d40*/  VIADD R32, R9, 0xbb67ae85 ;  /* 0xbb67ae8509207836 */ /* 0x000fe20000000000 */
[----:B-----5:R-:W-:Y:S01]  /*4d50*/  LOP3.LUT R31, R8, R11, R31, 0x96, !PT ;  /* 0x0000000b081f7212 */ /* 0x020fe200078e961f */
[----:B------:R-:W-:Y:S01]  /*4d60*/  IMAD R11, R26, R35, -0x2daee0ad ;  /* 0xd2511f531a0b7424 */ /* 0x000fe200078e0223 */
[----:B------:R-:W-:Y:S01]  /*4d70*/  IADD3 R33, PT, PT, R8, -0x61c88647, RZ ;  /* 0x9e3779b908217810 */ /* 0x000fe20007ffe0ff */
[----:B------:R-:W-:-:S04]  /*4d80*/  IMAD.WIDE.U32 R26, R27, -0x326172a9, RZ ;  /* 0xcd9e8d571b1a7825 */ /* 0x000fc800078e00ff */
[----:B------:R-:W-:Y:S01]  /*4d90*/  IMAD.WIDE.U32 R30, R31, -0x2daee0ad, RZ ;  /* 0xd2511f531f1e7825 */ /* 0x000fe200078e00ff */
[----:B------:R-:W-:Y:S02]  /*4da0*/  LOP3.LUT R10, R33, R10, R27, 0x96, !PT ;  /* 0x0000000a210a7212 */ /* 0x000fe400078e961b */
[----:B------:R-:W-:Y:S02]  /*4db0*/  IADD3 R27, PT, PT, R8, 0x3c6ef372, RZ ;  /* 0x3c6ef372081b7810 */ /* 0x000fe40007ffe0ff */
        /* <DEDUP_REMOVED lines=46> */
[----:B------:R-:W-:Y:S01]  /*50a0*/  VIADD R9, R9, 0x96a522ad ;  /* 0x96a522ad09097836 */ /* 0x000fe20000000000 */
[----:B------:R-:W-:-:S04]  /*50b0*/  MOV R11, R26 ;  /* 0x0000001a000b7202 */ /* 0x000fc80000000f00 */
[----:B------:R-:W-:Y:S01]  /*50c0*/  LOP3.LUT R10, R27, R10, R9, 0x96, !PT ;  /* 0x0000000a1b0a7212 */ /* 0x000fe200078e9609 */
[----:B------:R-:W-:-:S05]  /*50d0*/  IMAD.MOV.U32 R9, RZ, RZ, R30 ;  /* 0x000000ffff097224 */ /* 0x000fca00078e001e */
        /* <DEDUP_REMOVED lines=18> */
.L_x_65:
[----:B0-----:R-:W-:Y:S01]  /*5200*/  MOV R11, R30 ;  /* 0x0000001e000b7202 */ /* 0x001fe20000000f00 */
[----:B------:R-:W-:Y:S02]  /*5210*/  IMAD.MOV.U32 R9, RZ, RZ, R7 ;  /* 0x000000ffff097224 */ /* 0x000fe400078e0007 */
[----:B------:R-:W-:Y:S02]  /*5220*/  IMAD.MOV.U32 R2, RZ, RZ, R8 ;  /* 0x000000ffff027224 */ /* 0x000fe400078e0008 */
[----:B------:R-:W-:-:S07]  /*5230*/  IMAD.MOV.U32 R30, RZ, RZ, R10 ;  /* 0x000000ffff1e7224 */ /* 0x000fce00078e000a */
.L_x_66:
[----:B------:R-:W-:Y:S05]  /*5240*/  BSYNC.RECONVERGENT B0 ;  /* 0x0000000000007941 */ /* 0x000fea0003800200 */
.L_x_64:
        /* <DEDUP_REMOVED lines=15> */
[----:B------:R-:W0:Y:S10]  /*5340*/  I2F.F64.U64 R2, R10 ;  /* 0x0000000a00027312 */ /* 0x000e340000301800 */
        /* <DEDUP_REMOVED lines=9> */
[----:B------:R-:W-:Y:S01]  /*53e0*/  IMAD.MOV.U32 R8, RZ, RZ, RZ ;  /* 0x000000ffff087224 */ /* 0x000fe200078e00ff */
[----:B------:R-:W-:Y:S01]  /*53f0*/  MOV R33, 0x3ed0ee25 ;  /* 0x3ed0ee2500217802 */ /* 0x000fe20000000f00 */
[----:B------:R-:W-:Y:S01]  /*5400*/  IMAD.MOV.U32 R32, RZ, RZ, -0x748574fc ;  /* 0x8b7a8b04ff207424 */ /* 0x000fe200078e00ff */
[----:B------:R-:W-:Y:S01]  /*5410*/  LOP3.LUT R7, R6, 0x3ff00000, RZ, 0xfc, !PT ;  /* 0x3ff0000006077812 */ /* 0x000fe200078efcff */
[----:B------:R-:W-:Y:S01]  /*5420*/  IMAD.MOV.U32 R6, RZ, RZ, R4 ;  /* 0x000000ffff067224 */ /* 0x000fe200078e0004 */
[----:B------:R-:W-:Y:S01]  /*5430*/  UMOV UR6, 0x3ae80f1e ;  /* 0x3ae80f1e00067882 */ /* 0x000fe20000000000 */
[----:B------:R-:W-:Y:S01]  /*5440*/  UMOV UR7, 0x3eb1380b ;  /* 0x3eb1380b00077882 */ /* 0x000fe20000000000 */
        /* <DEDUP_REMOVED lines=57> */
.L_x_68:
[----:B------:R-:W-:Y:S01]  /*57e0*/  MOV R4, 0x0 ;  /* 0x0000000000047802 */ /* 0x000fe20000000f00 */
[----:B------:R-:W-:Y:S01]  /*57f0*/  IMAD.MOV.U32 R5, RZ, RZ, 0x7ff00000 ;  /* 0x7ff00000ff057424 */ /* 0x000fe200078e00ff */
[----:B------:R-:W-:-:S05]  /*5800*/  LOP3.LUT P0, RZ, R7, 0x7fffffff, RZ, 0xc0, !PT ;  /* 0x7fffffff07ff7812 */ /* 0x000fca000780c0ff */
[----:B------:R-:W-:-:S10]  /*5810*/  DFMA R4, R6, R4, +INF ;  /* 0x7ff000000604742b */ /* 0x000fd40000000004 */
[----:B------:R-:W-:Y:S02]  /*5820*/  FSEL R26, R4, RZ, P0 ;  /* 0x000000ff041a7208 */ /* 0x000fe40000000000 */
[----:B------:R-:W-:-:S07]  /*5830*/  FSEL R27, R5, -QNAN , P0 ;  /* 0xfff00000051b7808 */ /* 0x000fce0000000000 */
.L_x_69:
[----:B------:R-:W-:Y:S05]  /*5840*/  BSYNC.RECONVERGENT B0 ;  /* 0x0000000000007941 */ /* 0x000fea0003800200 */
.L_x_67:
        /* <DEDUP_REMOVED lines=31> */
[----:B------:R-:W-:Y:S01]  /*5a40*/  DFMA R36, R26, -R34, 1 ;  /* 0x3ff000001a24742b */ /* 0x000fe20000000822 */
[C---:B0-----:R-:W-:Y:S02]  /*5a50*/  LOP3.LUT R0, R6.reuse, 0x1, RZ, 0xc0, !PT ;  /* 0x0000000106007812 */ /* 0x041fe400078ec0ff */
[----:B------:R-:W-:Y:S02]  /*5a60*/  LOP3.LUT P1, RZ, R6, 0x2, RZ, 0xc0, !PT ;  /* 0x0000000206ff7812 */ /* 0x000fe4000782c0ff */
[----:B------:R-:W-:Y:S01]  /*5a70*/  DMUL R4, R2, R2 ;  /* 0x0000000202047228 */ /* 0x000fe20000000000 */
[----:B------:R-:W-:Y:S02]  /*5a80*/  ISETP.NE.U32.AND P0, PT, R0, 0x1, PT ;  /* 0x000000010000780c */ /* 0x000fe40003f05070 */
[----:B------:R-:W-:-:S02]  /*5a90*/  DFMA R38, R36, R38, 0.5 ;  /* 0x3fe000002426742b */ /* 0x000fc40000000026 */
[----:B------:R-:W-:Y:S01]  /*5aa0*/  DMUL R36, R10, R36 ;  /* 0x000000240a247228 */ /* 0x000fe20000000000 */
[----:B------:R-:W-:Y:S02]  /*5ab0*/  ISETP.NE.U32.AND.EX P0, PT, RZ, RZ, PT, P0 ;  /* 0x000000ffff00720c */ /* 0x000fe40003f05100 */
        /* <DEDUP_REMOVED lines=24> */
[C---:B------:R-:W-:Y:S02]  /*5c40*/  DFMA R34, R4.reuse, R30, -UR8 ;  /* 0x8000000804227e2b */ /* 0x040fe4000800001e */
[----:B------:R-:W-:-:S06]  /*5c50*/  DFMA R8, R4, R8, UR6 ;  /* 0x0000000604087e2b */ /* 0x000fcc0008000008 */
[C---:B------:R-:W-:Y:S02]  /*5c60*/  DFMA R34, R4.reuse, R34, RZ ;  /* 0x000000220422722b */ /* 0x040fe400000000ff */
[----:B------:R-:W-:Y:S02]  /*5c70*/  DFMA R30, R4, R8, -0.5 ;  /* 0xbfe00000041e742b */ /* 0x000fe40000000008 */
[----:B------:R-:W-:-:S04]  /*5c80*/  DFMA R8, R38, R36, R10 ;  /* 0x000000242608722b */ /* 0x000fc8000000000a */
[----:B------:R-:W-:Y:S02]  /*5c90*/  DFMA R36, R2, R34, R2 ;  /* 0x000000220224722b */ /* 0x000fe40000000002 */
[----:B------:R-:W-:Y:S02]  /*5ca0*/  DFMA R30, R4, R30, 1 ;  /* 0x3ff00000041e742b */ /* 0x000fe4000000001e */
[----:B------:R-:W-:Y:S02]  /*5cb0*/  DMUL R4, R26, R8 ;  /* 0x000000081a047228 */ /* 0x000fe40000000000 */
[----:B------:R-:W-:Y:S01]  /*5cc0*/  IADD3 R3, PT, PT, R9, -0x100000, RZ ;  /* 0xfff0000009037810 */ /* 0x000fe20007ffe0ff */
[----:B------:R-:W-:-:S03]  /*5cd0*/  IMAD.MOV.U32 R2, RZ, RZ, R8 ;  /* 0x000000ffff027224 */ /* 0x000fc600078e0008 */
[----:B------:R-:W-:Y:S02]  /*5ce0*/  LOP3.LUT R39, R37, 0x80000000, RZ, 0x3c, !PT ;  /* 0x8000000025277812 */ /* 0x000fe400078e3cff */
[----:B------:R-:W-:Y:S01]  /*5cf0*/  FSEL R34, R30, R36, !P0 ;  /* 0x000000241e227208 */ /* 0x000fe20004000000 */
[----:B------:R-:W-:Y:S01]  /*5d00*/  DFMA R6, R4, -R4, R26 ;  /* 0x800000040406722b */ /* 0x000fe2000000001a */
[----:B------:R-:W-:Y:S02]  /*5d10*/  FSEL R35, R31, R37, !P0 ;  /* 0x000000251f237208 */ /* 0x000fe40004000000 */
[----:B------:R-:W-:Y:S02]  /*5d20*/  FSEL R30, R36, R30, !P0 ;  /* 0x0000001e241e7208 */ /* 0x000fe40004000000 */
[----:B------:R-:W-:Y:S02]  /*5d30*/  FSEL R31, R39, R31, !P0 ;  /* 0x0000001f271f7208 */ /* 0x000fe40004000000 */
[----:B------:R-:W-:Y:S01]  /*5d40*/  ISETP.GE.U32.AND P0, PT, R10, 0x7ca00000, PT ;  /* 0x7ca000000a00780c */ /* 0x000fe20003f06070 */
[----:B------:R-:W-:Y:S01]  /*5d50*/  DFMA R36, R6, R2, R4 ;  /* 0x000000020624722b */ /* 0x000fe20000000004 */
[----:B------:R-:W-:-:S02]  /*5d60*/  @P1 LOP3.LUT R39, R35, 0x80000000, RZ, 0x3c, !PT ;  /* 0x8000000023271812 */ /* 0x000fc400078e3cff */
        /* <DEDUP_REMOVED lines=10> */
.L_x_71:
[----:B------:R-:W-:Y:S05]  /*5e10*/  BSYNC.RECONVERGENT B2 ;  /* 0x0000000000027941 */ /* 0x000fea0003800200 */
.L_x_70:
[----:B------:R-:W0:Y:S01]  /*5e20*/  S2R R0, SR_TID.X ;  /* 0x0000000000007919 */ /* 0x000e220000002100 */
[----:B------:R-:W0:Y:S01]  /*5e30*/  S2UR UR6, SR_CTAID.X ;  /* 0x00000000000679c3 */ /* 0x000e220000002500 */
[----:B------:R-:W-:Y:S01]  /*5e40*/  DADD R30, RZ, R30 ;  /* 0x00000000ff1e7229 */ /* 0x000fe2000000001e */
[----:B------:R-:W1:Y:S01]  /*5e50*/  FRND.F64.TRUNC R2, R32 ;  /* 0x0000002000027313 */ /* 0x000e62000030d800 */
[----:B------:R-:W-:-:S05]  /*5e60*/  IMAD.MOV.U32 R9, RZ, RZ, 0x1 ;  /* 0x00000001ff097424 */ /* 0x000fca00078e00ff */
[----:B------:R-:W0:Y:S01]  /*5e70*/  LDC R5, c[0x0][0x360] ;  /* 0x0000d800ff057b82 */ /* 0x000e220000000800 */
[----:B------:R-:W-:-:S07]  /*5e80*/  DMUL R6, R30, R36 ;  /* 0x000000241e067228 */ /* 0x000fce0000000000 */
[----:B------:R-:W2:Y:S01]  /*5e90*/  LDC.64 R10, c[0x0][0x388] ;  /* 0x0000e200ff0a7b82 */ /* 0x000ea20000000a00 */
[----:B-1----:R-:W-:Y:S01]  /*5ea0*/  DSETP.NEU.AND P0, PT, R32, R2, PT ;  /* 0x000000022000722a */ /* 0x002fe20003f0d000 */
[----:B0-----:R-:W-:-:S04]  /*5eb0*/  IMAD R5, R5, UR6, R0 ;  /* 0x0000000605057c24 */ /* 0x001fc8000f8e0200 */
[----:B--2---:R-:W-:Y:S01]  /*5ec0*/  IMAD.WIDE R10, R5, 0x40, R10 ;  /* 0x00000040050a7825 */ /* 0x004fe200078e020a */
[----:B------:R-:W-:-:S04]  /*5ed0*/  DMUL R4, RZ, R32 ;  /* 0x00000020ff047228 */ /* 0x000fc80000000000 */
[----:B------:R2:W-:Y:S06]  /*5ee0*/  STG.E.64 desc[UR10][R10.64+0x38], R6 ;  /* 0x000038060a007986 */ /* 0x0005ec000c101b0a */
[----:B------:R-:W-:Y:S02]  /*5ef0*/  FSEL R30, R4, R34, !P0 ;  /* 0x00000022041e7208 */ /* 0x000fe40004000000 */
[----:B------:R-:W-:-:S06]  /*5f00*/  FSEL R31, R5, R35, !P0 ;  /* 0x00000023051f7208 */ /* 0x000fcc0004000000 */
[----:B--2---:R-:W-:-:S11]  /*5f10*/  DMUL R30, R36, R30 ;  /* 0x0000001e241e7228 */ /* 0x004fd60000000000 */
.L_x_60:
[----:B------:R-:W-:Y:S05]  /*5f20*/  BSYNC.RECONVERGENT B1 ;  /* 0x0000000000017941 */ /* 0x000fea0003800200 */
.L_x_59:
[----:B------:R-:W2:Y:S01]  /*5f30*/  MUFU.RSQ64H R11, R15 ;  /* 0x0000000f000b7308 */ /* 0x000ea20000001c00 */
[----:B------:R-:W-:Y:S01]  /*5f40*/  IADD3 R10, PT, PT, R15, -0x3500000, RZ ;  /* 0xfcb000000f0a7810 */ /* 0x000fe20007ffe0ff */
[----:B------:R-:W-:Y:S01]  /*5f50*/  IMAD.MOV.U32 R4, RZ, RZ, 0x0 ;  /* 0x00000000ff047424 */ /* 0x000fe200078e00ff */
[----:B------:R-:W-:Y:S01]  /*5f60*/  BSSY.RECONVERGENT B1, `(.L_x_72) ;  /* 0x0000017000017945 */ /* 0x000fe20003800200 */
[----:B------:R-:W-:Y:S01]  /*5f70*/  IMAD.MOV.U32 R5, RZ, RZ, 0x3fd80000 ;  /* 0x3fd80000ff057424 */ /* 0x000fe200078e00ff */
[----:B------:R-:W-:Y:S02]  /*5f80*/  ISETP.GE.U32.AND P0, PT, R10, 0x7ca00000, PT ;  /* 0x7ca000000a00780c */ /* 0x000fe40003f06070 */
[----:B--2---:R-:W-:-:S08]  /*5f90*/  DMUL R2, R10, R10 ;  /* 0x0000000a0a027228 */ /* 0x004fd00000000000 */
[----:B------:R-:W-:-:S08]  /*5fa0*/  DFMA R2, R14, -R2, 1 ;  /* 0x3ff000000e02742b */ /* 0x000fd00000000802 */
[----:B------:R-:W-:Y:S02]  /*5fb0*/  DFMA R4, R2, R4, 0.5 ;  /* 0x3fe000000204742b */ /* 0x000fe40000000004 */
[----:B------:R-:W-:-:S08]  /*5fc0*/  DMUL R2, R10, R2 ;  /* 0x000000020a027228 */ /* 0x000fd00000000000 */
[----:B------:R-:W-:-:S08]  /*5fd0*/  DFMA R4, R4, R2, R10 ;  /* 0x000000020404722b */ /* 0x000fd0000000000a */
[----:B0-----:R-:W-:Y:S02]  /*5fe0*/  DMUL R34, R14, R4 ;  /* 0x000000040e227228 */ /* 0x001fe40000000000 */
[----:B------:R-:W-:Y:S01]  /*5ff0*/  IADD3 R3, PT, PT, R5, -0x100000, RZ ;  /* 0xfff0000005037810 */ /* 0x000fe20007ffe0ff */
[----:B------:R-:W-:-:S05]  /*6000*/  IMAD.MOV.U32 R2, RZ, RZ, R4 ;  /* 0x000000ffff027224 */ /* 0x000fca00078e0004 */
[----:B------:R-:W-:-:S08]  /*6010*/  DFMA R6, R34, -R34, R14 ;  /* 0x800000222206722b */ /* 0x000fd0000000000e */
[----:B------:R-:W-:Y:S01]  /*6020*/  DFMA R32, R6, R2, R34 ;  /* 0x000000020620722b */ /* 0x000fe20000000022 */
[----:B------:R-:W-:Y:S10]  /*6030*/  @!P0 BRA `(.L_x_73) ;  /* 0x0000000000248947 */ /* 0x000ff40003800000 */
[----:B------:R-:W-:Y:S01]  /*6040*/  IMAD.MOV.U32 R2, RZ, RZ, R4 ;  /* 0x000000ffff027224 */ /* 0x000fe200078e0004 */
[----:B-1----:R-:W-:Y:S01]  /*6050*/  MOV R26, R14 ;  /* 0x0000000e001a7202 */ /* 0x002fe20000000f00 */
[----:B------:R-:W-:Y:S01]  /*6060*/  IMAD.MOV.U32 R11, RZ, RZ, R15 ;  /* 0x000000ffff0b7224 */ /* 0x000fe200078e000f */
[----:B------:R-:W-:Y:S01]  /*6070*/  MOV R5, R35 ;  /* 0x0000002300057202 */ /* 0x000fe20000000f00 */
[----:B------:R-:W-:Y:S01]  /*6080*/  IMAD.MOV.U32 R4, RZ, RZ, R34 ;  /* 0x000000ffff047224 */ /* 0x000fe200078e0022 */
[----:B------:R-:W-:-:S07]  /*6090*/  MOV R8, 0x60b0 ;  /* 0x000060b000087802 */ /* 0x000fce0000000f00 */
[----:B------:R-:W-:Y:S05]  /*60a0*/  CALL.REL.NOINC `($__internal_2_$__cuda_sm20_dsqrt_rn_f64_mediumpath_v1) ;  /* 0x0000001c00207944 */ /* 0x000fea0003c00000 */
[----:B------:R-:W-:Y:S02]  /*60b0*/  IMAD.MOV.U32 R32, RZ, RZ, R2 ;  /* 0x000000ffff207224 */ /* 0x000fe400078e0002 */
[----:B------:R-:W-:-:S07]  /*60c0*/  IMAD.MOV.U32 R33, RZ, RZ, R3 ;  /* 0x000000ffff217224 */ /* 0x000fce00078e0003 */
.L_x_73:
[----:B------:R-:W-:Y:S05]  /*60d0*/  BSYNC.RECONVERGENT B1 ;  /* 0x0000000000017941 */ /* 0x000fea0003800200 */
.L_x_72:
[----:B------:R-:W-:Y:S01]  /*60e0*/  DMUL R2, R24, R24 ;  /* 0x0000001818027228 */ /* 0x000fe20000000000 */
[----:B------:R-:W0:Y:S01]  /*60f0*/  S2R R0, SR_TID.X ;  /* 0x0000000000007919 */ /* 0x000e220000002100 */
[----:B------:R-:W0:Y:S01]  /*6100*/  S2UR UR6, SR_CTAID.X ;  /* 0x00000000000679c3 */ /* 0x000e220000002500 */
[----:B------:R-:W-:Y:S01]  /*6110*/  IMAD.MOV.U32 R14, RZ, RZ, 0x0 ;  /* 0x00000000ff0e7424 */ /* 0x000fe200078e00ff */
[----:B------:R-:W-:Y:S01]  /*6120*/  DMUL R6, R20, R20 ;  /* 0x0000001414067228 */ /* 0x000fe20000000000 */
[----:B------:R-:W-:Y:S01]  /*6130*/  IMAD.MOV.U32 R15, RZ, RZ, 0x3fd80000 ;  /* 0x3fd80000ff0f7424 */ /* 0x000fe200078e00ff */
[----:B------:R-:W-:Y:S01]  /*6140*/  UMOV UR7, 0x3d719799 ;  /* 0x3d71979900077882 */ /* 0x000fe20000000000 */
[----:B------:R-:W-:Y:S01]  /*6150*/  BSSY.RECONVERGENT B1, `(.L_x_74) ;  /* 0x0000022000017945 */ /* 0x000fe20003800200 */
[----:B------:R-:W-:Y:S02]  /*6160*/  DFMA R2, R12, R12, R2 ;  /* 0x0000000c0c02722b */ /* 0x000fe40000000002 */
[----:B------:R-:W0:Y:S02]  /*6170*/  LDC R35, c[0x0][0x360] ;  /* 0x0000d800ff237b82 */ /* 0x000e240000000800 */
[----:B------:R-:W-:-:S04]  /*6180*/  DFMA R6, R18, R18, R6 ;  /* 0x000000121206722b */ /* 0x000fc80000000006 */
[----:B-1----:R-:W-:Y:S02]  /*6190*/  DFMA R26, R30, R30, R2 ;  /* 0x0000001e1e1a722b */ /* 0x002fe40000000002 */
[----:B------:R-:W1:Y:S02]  /*61a0*/  LDC.64 R2, c[0x0][0x388] ;  /* 0x0000e200ff027b82 */ /* 0x000e640000000a00 */
[----:B------:R-:W-:Y:S02]  /*61b0*/  DFMA R6, R16, R16, R6 ;  /* 0x000000101006722b */ /* 0x000fe40000000006 */
[----:B------:R-:W2:Y:S04]  /*61c0*/  MUFU.RSQ64H R11, R27 ;  /* 0x0000001b000b7308 */ /* 0x000ea80000001c00 */
[----:B------:R-:W-:-:S04]  /*61d0*/  IADD3 R10, PT, PT, R27, -0x3500000, RZ ;  /* 0xfcb000001b0a7810 */ /* 0x000fc80007ffe0ff */
[----:B------:R-:W-:Y:S01]  /*61e0*/  ISETP.GE.U32.AND P1, PT, R10, 0x7ca00000, PT ;  /* 0x7ca000000a00780c */ /* 0x000fe20003f26070 */
[----:B0-----:R-:W-:Y:S01]  /*61f0*/  IMAD R35, R35, UR6, R0 ;  /* 0x0000000623237c24 */ /* 0x001fe2000f8e0200 */
[----:B------:R-:W-:Y:S02]  /*6200*/  UMOV UR6, 0x812dea11 ;  /* 0x812dea1100067882 */ /* 0x000fe40000000000 */
[----:B------:R-:W-:Y:S02]  /*6210*/  DSETP.GEU.AND P0, PT, R6, UR6, PT ;  /* 0x0000000606007e2a */ /* 0x000fe4000bf0e000 */
[----:B--2---:R-:W-:Y:S01]  /*6220*/  DMUL R4, R10, R10 ;  /* 0x0000000a0a047228 */ /* 0x004fe20000000000 */
[----:B-1----:R-:W-:-:S07]  /*6230*/  IMAD.WIDE R34, R35, 0x40, R2 ;  /* 0x0000004023227825 */ /* 0x002fce00078e0202 */
[----:B------:R-:W-:Y:S01]  /*6240*/  DFMA R4, R26, -R4, 1 ;  /* 0x3ff000001a04742b */ /* 0x000fe20000000804 */
[----:B------:R0:W-:Y:S07]  /*6250*/  STG.E desc[UR10][R34.64+0x30], R9 ;  /* 0x0000300922007986 */ /* 0x0001ee000c10190a */
        /* <DEDUP_REMOVED lines=8> */
[----:B0-----:R-:W-:Y:S10]  /*62e0*/  @!P1 BRA `(.L_x_75) ;  /* 0x0000000000209947 */ /* 0x001ff40003800000 */
[----:B------:R-:W-:Y:S01]  /*62f0*/  IMAD.MOV.U32 R2, RZ, RZ, R14 ;  /* 0x000000ffff027224 */ /* 0x000fe200078e000e */
[----:B------:R-:W-:Y:S01]  /*6300*/  MOV R11, R27 ;  /* 0x0000001b000b7202 */ /* 0x000fe20000000f00 */
[----:B------:R-:W-:Y:S01]  /*6310*/  IMAD.MOV.U32 R6, RZ, RZ, R36 ;  /* 0x000000ffff067224 */ /* 0x000fe200078e0024 */
[----:B------:R-:W-:Y:S01]  /*6320*/  MOV R8, 0x6350 ;  /* 0x0000635000087802 */ /* 0x000fe20000000f00 */
[----:B------:R-:W-:-:S07]  /*6330*/  IMAD.MOV.U32 R7, RZ, RZ, R37 ;  /* 0x000000ffff077224 */ /* 0x000fce00078e0025 */
[----:B------:R-:W-:Y:S05]  /*6340*/  CALL.REL.NOINC `($__internal_2_$__cuda_sm20_dsqrt_rn_f64_mediumpath_v1) ;  /* 0x0000001800787944 */ /* 0x000fea0003c00000 */
[----:B------:R-:W-:Y:S01]  /*6350*/  MOV R6, R2 ;  /* 0x0000000200067202 */ /* 0x000fe20000000f00 */
[----:B------:R-:W-:-:S07]  /*6360*/  IMAD.MOV.U32 R7, RZ, RZ, R3 ;  /* 0x000000ffff077224 */ /* 0x000fce00078e0003 */
.L_x_75:
[----:B------:R-:W-:Y:S05]  /*6370*/  BSYNC.RECONVERGENT B1 ;  /* 0x0000000000017941 */ /* 0x000fea0003800200 */
.L_x_74:
        /* <DEDUP_REMOVED lines=10> */
[----:B------:R-:W-:Y:S02]  /*6420*/  LOP3.LUT R2, R7, 0x7fffffff, RZ, 0xc0, !PT ;  /* 0x7fffffff07027812 */ /* 0x000fe400078ec0ff */
[----:B------:R-:W-:Y:S02]  /*6430*/  MOV R3, R7 ;  /* 0x0000000700037202 */ /* 0x000fe40000000f00 */
[----:B------:R-:W-:Y:S01]  /*6440*/  MOV R4, 0x6470 ;  /* 0x0000647000047802 */ /* 0x000fe20000000f00 */
[----:B------:R-:W-:-:S07]  /*6450*/  VIADD R2, R2, 0xfff00000 ;  /* 0xfff0000002027836 */ /* 0x000fce0000000000 */
[----:B------:R-:W-:Y:S05]  /*6460*/  CALL.REL.NOINC `($__internal_0_$__cuda_sm20_dblrcp_rn_slowpath_v3) ;  /* 0x0000001000187944 */ /* 0x000fea0003c00000 */
.L_x_77:
[----:B------:R-:W-:Y:S05]  /*6470*/  BSYNC.RECONVERGENT B0 ;  /* 0x0000000000007941 */ /* 0x000fea0003800200 */
.L_x_76:
[----:B------:R-:W2:Y:S01]  /*6480*/  LD.E.64 R26, desc[UR10][R28.64+0x30] ;  /* 0x0000300a1c1a7980 */ /* 0x000ea2000c101b00 */
[C---:B------:R-:W-:Y:S01]  /*6490*/  DMUL R14, R2.reuse, R12 ;  /* 0x0000000c020e7228 */ /* 0x040fe20000000000 */
[----:B------:R-:W-:Y:S01]  /*64a0*/  BSSY.RECONVERGENT B1, `(.L_x_78) ;  /* 0x0000076000017945 */ /* 0x000fe20003800200 */
[C---:B------:R-:W-:Y:S02]  /*64b0*/  DMUL R12, R2.reuse, R24 ;  /* 0x00000018020c7228 */ /* 0x040fe40000000000 */
[----:B------:R-:W-:Y:S02]  /*64c0*/  DMUL R2, R2, R30 ;  /* 0x0000001e02027228 */ /* 0x000fe40000000000 */
[-C--:B------:R-:W-:Y:S02]  /*64d0*/  DMUL R24, R32, R32.reuse ;  /* 0x0000002020187228 */ /* 0x080fe40000000000 */
[-C--:B------:R-:W-:Y:S02]  /*64e0*/  DMUL R14, R14, R32.reuse ;  /* 0x000000200e0e7228 */ /* 0x080fe40000000000 */
[----:B------:R-:W-:-:S02]  /*64f0*/  DMUL R12, R12, R32 ;  /* 0x000000200c0c7228 */ /* 0x000fc40000000000 */
[----:B------:R-:W-:-:S06]  /*6500*/  DMUL R32, R2, R32 ;  /* 0x0000002002207228 */ /* 0x000fcc0000000000 */
[----:B------:R-:W-:Y:S01]  /*6510*/  IMAD.MOV.U32 R2, RZ, RZ, R14 ;  /* 0x000000ffff027224 */ /* 0x000fe200078e000e */
[----:B------:R-:W-:Y:S01]  /*6520*/  MOV R3, R15 ;  /* 0x0000000f00037202 */ /* 0x000fe20000000f00 */
[----:B------:R-:W-:Y:S02]  /*6530*/  IMAD.MOV.U32 R4, RZ, RZ, R12 ;  /* 0x000000ffff047224 */ /* 0x000fe400078e000c */
[----:B------:R-:W-:Y:S01]  /*6540*/  IMAD.MOV.U32 R5, RZ, RZ, R13 ;  /* 0x000000ffff057224 */ /* 0x000fe200078e000d */
[----:B------:R-:W-:Y:S01]  /*6550*/  MOV R6, R32 ;  /* 0x0000002000067202 */ /* 0x000fe20000000f00 */
[----:B------:R-:W-:Y:S01]  /*6560*/  IMAD.MOV.U32 R7, RZ, RZ, R33 ;  /* 0x000000ffff077224 */ /* 0x000fe200078e0021 */
[----:B--2---:R-:W-:Y:S01]  /*6570*/  DFMA R26, R26, R26, R24 ;  /* 0x0000001a1a1a722b */ /* 0x004fe20000000018 */
[----:B------:R-:W-:Y:S10]  /*6580*/  @!P0 BRA `(.L_x_79) ;  /* 0x00000004009c8947 */ /* 0x000ff40003800000 */
[----:B------:R-:W0:Y:S01]  /*6590*/  MUFU.RSQ64H R11, R27 ;  /* 0x0000001b000b7308 */ /* 0x000e220000001c00 */
[----:B------:R-:W-:Y:S01]  /*65a0*/  VIADD R10, R27, 0xfcb00000 ;  /* 0xfcb000001b0a7836 */ /* 0x000fe20000000000 */
[----:B------:R-:W-:Y:S01]  /*65b0*/  MOV R4, 0x0 ;  /* 0x0000000000047802 */ /* 0x000fe20000000f00 */
[----:B------:R-:W-:Y:S01]  /*65c0*/  IMAD.MOV.U32 R5, RZ, RZ, 0x3fd80000 ;  /* 0x3fd80000ff057424 */ /* 0x000fe200078e00ff */
[----:B------:R-:W-:Y:S02]  /*65d0*/  BSSY.RECONVERGENT B2, `(.L_x_80) ;  /* 0x0000015000027945 */ /* 0x000fe40003800200 */
[----:B------:R-:W-:Y:S01]  /*65e0*/  ISETP.GE.U32.AND P0, PT, R10, 0x7ca00000, PT ;  /* 0x7ca000000a00780c */ /* 0x000fe20003f06070 */
[----:B0-----:R-:W-:-:S08]  /*65f0*/  DMUL R2, R10, R10 ;  /* 0x0000000a0a027228 */ /* 0x001fd00000000000 */
[----:B------:R-:W-:-:S08]  /*6600*/  DFMA R2, R26, -R2, 1 ;  /* 0x3ff000001a02742b */ /* 0x000fd00000000802 */
[----:B------:R-:W-:Y:S02]  /*6610*/  DFMA R4, R2, R4, 0.5 ;  /* 0x3fe000000204742b */ /* 0x000fe40000000004 */
[----:B------:R-:W-:-:S08]  /*6620*/  DMUL R2, R10, R2 ;  /* 0x000000020a027228 */ /* 0x000fd00000000000 */
[----:B------:R-:W-:-:S08]  /*6630*/  DFMA R4, R4, R2, R10 ;  /* 0x000000020404722b */ /* 0x000fd0000000000a */
[----:B------:R-:W-:Y:S02]  /*6640*/  DMUL R8, R26, R4 ;  /* 0x000000041a087228 */ /* 0x000fe40000000000 */
[----:B------:R-:W-:Y:S01]  /*6650*/  VIADD R3, R5, 0xfff00000 ;  /* 0xfff0000005037836 */ /* 0x000fe20000000000 */
[----:B------:R-:W-:-:S05]  /*6660*/  MOV R2, R4 ;  /* 0x0000000400027202 */ /* 0x000fca0000000f00 */
        /* <DEDUP_REMOVED lines=9> */
[----:B------:R-:W-:Y:S01]  /*6700*/  IMAD.MOV.U32 R30, RZ, RZ, R2 ;  /* 0x000000ffff1e7224 */ /* 0x000fe200078e0002 */
[----:B------:R-:W-:-:S07]  /*6710*/  MOV R31, R3 ;  /* 0x00000003001f7202 */ /* 0x000fce0000000f00 */
.L_x_81:
[----:B------:R-:W-:Y:S05]  /*6720*/  BSYNC.RECONVERGENT B2 ;  /* 0x0000000000027941 */ /* 0x000fea0003800200 */
.L_x_80:
[----:B------:R-:W-:Y:S01]  /*6730*/  DMUL R2, R20, R20 ;  /* 0x0000001414027228 */ /* 0x000fe20000000000 */
[----:B------:R-:W-:Y:S01]  /*6740*/  IMAD.MOV.U32 R4, RZ, RZ, 0x0 ;  /* 0x00000000ff047424 */ /* 0x000fe200078e00ff */
[----:B------:R-:W-:Y:S01]  /*6750*/  MOV R5, 0x3fd80000 ;  /* 0x3fd8000000057802 */ /* 0x000fe20000000f00 */
[----:B------:R-:W-:Y:S05]  /*6760*/  BSSY.RECONVERGENT B2, `(.L_x_82) ;  /* 0x000001a000027945 */ /* 0x000fea0003800200 */
[----:B------:R-:W-:-:S08]  /*6770*/  DFMA R2, R18, R18, R2 ;  /* 0x000000121202722b */ /* 0x000fd00000000002 */
[----:B------:R-:W-:-:S08]  /*6780*/  DFMA R34, R16, R16, R2 ;  /* 0x000000101022722b */ /* 0x000fd00000000002 */
[----:B------:R-:W-:-:S06]  /*6790*/  DADD R26, -R34, 1 ;  /* 0x3ff00000221a7429 */ /* 0x000fcc0000000100 */
        /* <DEDUP_REMOVED lines=18> */
[----:B------:R-:W-:-:S07]  /*68c0*/  MOV R8, 0x68e0 ;  /* 0x000068e000087802 */ /* 0x000fce0000000f00 */
[----:B------:R-:W-:Y:S05]  /*68d0*/  CALL.REL.NOINC `($__internal_2_$__cuda_sm20_dsqrt_rn_f64_mediumpath_v1) ;  /* 0x0000001400147944 */ /* 0x000fea0003c00000 */
[----:B------:R-:W-:Y:S02]  /*68e0*/  IMAD.MOV.U32 R6, RZ, RZ, R2 ;  /* 0x000000ffff067224 */ /* 0x000fe400078e0002 */
[----:B------:R-:W-:-:S07]  /*68f0*/  IMAD.MOV.U32 R7, RZ, RZ, R3 ;  /* 0x000000ffff077224 */ /* 0x000fce00078e0003 */
.L_x_83:
[----:B------:R-:W-:Y:S05]  /*6900*/  BSYNC.RECONVERGENT B2 ;  /* 0x0000000000027941 */ /* 0x000fea0003800200 */
.L_x_82:
[----:B------:R-:W0:Y:S01]  /*6910*/  MUFU.RCP64H R3, R7 ;  /* 0x0000000700037308 */ /* 0x000e220000001800 */
[----:B------:R-:W-:Y:S01]  /*6920*/  IADD3 R2, PT, PT, R7, 0x300402, RZ ;  /* 0x0030040207027810 */ /* 0x000fe20007ffe0ff */
[----:B------:R-:W-:Y:S03]  /*6930*/  BSSY.RECONVERGENT B0, `(.L_x_84) ;  /* 0x000000f000007945 */ /* 0x000fe60003800200 */
[----:B------:R-:W-:Y:S02]  /*6940*/  FSETP.GEU.AND P0, PT, |R2|, 5.8789094863358348022e-39, PT ;  /* 0x004004020200780b */ /* 0x000fe40003f0e200 */
        /* <DEDUP_REMOVED lines=8> */
[----:B------:R-:W-:-:S03]  /*69d0*/  MOV R4, 0x6a00 ;  /* 0x00006a0000047802 */ /* 0x000fc60000000f00 */
[----:B------:R-:W-:-:S07]  /*69e0*/  VIADD R2, R2, 0xfff00000 ;  /* 0xfff0000002027836 */ /* 0x000fce0000000000 */
[----:B------:R-:W-:Y:S05]  /*69f0*/  CALL.REL.NOINC `($__internal_0_$__cuda_sm20_dblrcp_rn_slowpath_v3) ;  /* 0x0000000800b47944 */ /* 0x000fea0003c00000 */
[----:B------:R-:W-:Y:S01]  /*6a00*/  MOV R36, R2 ;  /* 0x0000000200247202 */ /* 0x000fe20000000f00 */
[----:B------:R-:W-:-:S07]  /*6a10*/  IMAD.MOV.U32 R37, RZ, RZ, R3 ;  /* 0x000000ffff257224 */ /* 0x000fce00078e0003 */
.L_x_85:
[----:B------:R-:W-:Y:S05]  /*6a20*/  BSYNC.RECONVERGENT B0 ;  /* 0x0000000000007941 */ /* 0x000fea0003800200 */
.L_x_84:
[----:B------:R-:W0:Y:S01]  /*6a30*/  MUFU.RCP64H R5, R35 ;  /* 0x0000002300057308 */ /* 0x000e220000001800 */
[----:B------:R-:W-:Y:S01]  /*6a40*/  IMAD.MOV.U32 R4, RZ, RZ, 0x1 ;  /* 0x00000001ff047424 */ /* 0x000fe200078e00ff */
[----:B------:R-:W-:Y:S01]  /*6a50*/  DMUL R2, R18, R14 ;  /* 0x0000000e12027228 */ /* 0x000fe20000000000 */
[----:B------:R-:W-:Y:S07]  /*6a60*/  BSSY.RECONVERGENT B0, `(.L_x_86) ;  /* 0x0000015000007945 */ /* 0x000fee0003800200 */
[----:B------:R-:W-:-:S02]  /*6a70*/  DFMA R2, -R20, R12, -R2 ;  /* 0x0000000c1402722b */ /* 0x000fc40000000902 */
[----:B0-----:R-:W-:-:S06]  /*6a80*/  DFMA R6, -R34, R4, 1 ;  /* 0x3ff000002206742b */ /* 0x001fcc0000000104 */
[----:B------:R-:W-:Y:S02]  /*6a90*/  DFMA R2, -R16, R32, R2 ;  /* 0x000000201002722b */ /* 0x000fe40000000102 */
        /* <DEDUP_REMOVED lines=15> */
[----:B------:R-:W-:-:S07]  /*6b90*/  MOV R6, 0x6bb0 ;  /* 0x00006bb000067802 */ /* 0x000fce0000000f00 */
[----:B------:R-:W-:Y:S05]  /*6ba0*/  CALL.REL.NOINC `($__internal_1_$__cuda_sm20_div_rn_f64_full) ;  /* 0x0000000800ec7944 */ /* 0x000fea0003c00000 */
.L_x_87:
[----:B------:R-:W-:Y:S05]  /*6bb0*/  BSYNC.RECONVERGENT B0 ;  /* 0x0000000000007941 */ /* 0x000fea0003800200 */
.L_x_86:
[----:B------:R-:W-:-:S08]  /*6bc0*/  DFMA R30, -R36, R30, R40 ;  /* 0x0000001e241e722b */ /* 0x000fd00000000128 */
[-C--:B------:R-:W-:Y:S02]  /*6bd0*/  DFMA R2, -R18, R30.reuse, R14 ;  /* 0x0000001e1202722b */ /* 0x080fe4000000010e */
[-C--:B------:R-:W-:Y:S02]  /*6be0*/  DFMA R4, -R20, R30.reuse, R12 ;  /* 0x0000001e1404722b */ /* 0x080fe4000000010c */
[----:B------:R-:W-:-:S11]  /*6bf0*/  DFMA R6, -R16, R30, R32 ;  /* 0x0000001e1006722b */ /* 0x000fd60000000120 */
.L_x_79:
[----:B------:R-:W-:Y:S05]  /*6c00*/  BSYNC.RECONVERGENT B1 ;  /* 0x0000000000017941 */ /* 0x000fea0003800200 */
.L_x_78:
[----:B------:R0:W-:Y:S04]  /*6c10*/  ST.E.64 desc[UR10][R28.64+0x18], R2 ;  /* 0x000018021c007985 */ /* 0x0001e8000c101b0a */
[----:B------:R1:W-:Y:S04]  /*6c20*/  ST.E.64 desc[UR10][R28.64+0x20], R4 ;  /* 0x000020041c007985 */ /* 0x0003e8000c101b0a */
[----:B------:R2:W-:Y:S04]  /*6c30*/  ST.E.64 desc[UR10][R28.64+0x28], R6 ;  /* 0x000028061c007985 */ /* 0x0005e8000c101b0a */
[----:B------:R-:W3:Y:S01]  /*6c40*/  LD.E.64 R8, desc[UR10][R22.64+0x30] ;  /* 0x0000300a16087980 */ /* 0x000ee2000c101b00 */
[----:B------:R-:W-:Y:S01]  /*6c50*/  DMUL R10, R20, R20 ;  /* 0x00000014140a7228 */ /* 0x000fe20000000000 */
[----:B------:R-:W-:Y:S01]  /*6c60*/  UMOV UR6, 0x812dea11 ;  /* 0x812dea1100067882 */ /* 0x000fe20000000000 */
[----:B------:R-:W-:Y:S01]  /*6c70*/  UMOV UR7, 0x3d719799 ;  /* 0x3d71979900077882 */ /* 0x000fe20000000000 */
[----:B------:R-:W-:Y:S01]  /*6c80*/  BSSY.RECONVERGENT B1, `(.L_x_88) ;  /* 0x0000078000017945 */ /* 0x000fe20003800200 */
[----:B0-----:R-:W-:-:S02]  /*6c90*/  DADD R2, -RZ, -R12 ;  /* 0x00000000ff027229 */ /* 0x001fc4000000090c */
[----:B-1----:R-:W-:Y:S02]  /*6ca0*/  DADD R4, -RZ, -R32 ;  /* 0x00000000ff047229 */ /* 0x002fe40000000920 */
[----:B------:R-:W-:-:S08]  /*6cb0*/  DFMA R10, R18, R18, R10 ;  /* 0x00000012120a722b */ /* 0x000fd0000000000a */
[----:B------:R-:W-:-:S08]  /*6cc0*/  DFMA R30, R16, R16, R10 ;  /* 0x00000010101e722b */ /* 0x000fd0000000000a */
[----:B------:R-:W-:Y:S02]  /*6cd0*/  DSETP.GEU.AND P0, PT, R30, UR6, PT ;  /* 0x000000061e007e2a */ /* 0x000fe4000bf0e000 */
[----:B---3--:R-:W-:Y:S02]  /*6ce0*/  DFMA R24, R8, R8, R24 ;  /* 0x000000080818722b */ /* 0x008fe40000000018 */
[----:B------:R-:W-:-:S10]  /*6cf0*/  DADD R8, -RZ, -R14 ;  /* 0x00000000ff087229 */ /* 0x000fd4000000090e */
[----:B--2---:R-:W-:Y:S05]  /*6d00*/  @!P0 BRA `(.L_x_89) ;  /* 0x0000000400bc8947 */ /* 0x004fea0003800000 */
[----:B------:R-:W-:Y:S01]  /*6d10*/  DSETP.MAX.AND P0, P1, RZ, R24, PT ;  /* 0x00000018ff00722a */ /* 0x000fe2000390f000 */
[----:B------:R-:W-:Y:S01]  /*6d20*/  IMAD.MOV.U32 R3, RZ, RZ, R25 ;  /* 0x000000ffff037224 */ /* 0x000fe200078e0019 */
[----:B------:R-:W-:Y:S01]  /*6d30*/  MOV R0, RZ ;  /* 0x000000ff00007202 */ /* 0x000fe20000000f00 */
[----:B------:R-:W-:Y:S01]  /*6d40*/  IMAD.MOV.U32 R26, RZ, RZ, RZ ;  /* 0x000000ffff1a7224 */ /* 0x000fe200078e00ff */
[----:B------:R-:W-:Y:S01]  /*6d50*/  MOV R4, 0x0 ;  /* 0x0000000000047802 */ /* 0x000fe20000000f00 */
[----:B------:R-:W-:Y:S01]  /*6d60*/  IMAD.MOV.U32 R5, RZ, RZ, 0x3fd80000 ;  /* 0x3fd80000ff057424 */ /* 0x000fe200078e00ff */
[----:B------:R-:W-:Y:S01]  /*6d70*/  FSEL R27, R0, R3, P0 ;  /* 0x00000003001b7208 */ /* 0x000fe20000000000 */
[----:B------:R-:W-:Y:S01]  /*6d80*/  BSSY.RECONVERGENT B2, `(.L_x_90) ;  /* 0x0000019000027945 */ /* 0x000fe20003800200 */
[----:B------:R-:W-:-:S06]  /*6d90*/  SEL R26, R26, R24, P0 ;  /* 0x000000181a1a7207 */ /* 0x000fcc0000000000 */
        /* <DEDUP_REMOVED lines=23> */
.L_x_91:
[----:B------:R-:W-:Y:S05]  /*6f10*/  BSYNC.RECONVERGENT B2 ;  /* 0x0000000000027941 */ /* 0x000fea0003800200 */
.L_x_90:
[----:B------:R-:W-:Y:S01]  /*6f20*/  DADD R26, -R30, 1 ;  /* 0x3ff000001e1a7429 */ /* 0x000fe20000000100 */
[----:B------:R-:W-:Y:S01]  /*6f30*/  IMAD.MOV.U32 R4, RZ, RZ, 0x0 ;  /* 0x00000000ff047424 */ /* 0x000fe200078e00ff */
[----:B------:R-:W-:Y:S01]  /*6f40*/  MOV R5, 0x3fd80000 ;  /* 0x3fd8000000057802 */ /* 0x000fe20000000f00 */
        /* <DEDUP_REMOVED lines=25> */
.L_x_93:
[----:B------:R-:W-:Y:S05]  /*70e0*/  BSYNC.RECONVERGENT B2 ;  /* 0x0000000000027941 */ /* 0x000fea0003800200 */
.L_x_92:
        /* <DEDUP_REMOVED lines=15> */
[----:B------:R-:W-:Y:S01]  /*71e0*/  IMAD.MOV.U32 R28, RZ, RZ, R2 ;  /* 0x000000ffff1c7224 */ /* 0x000fe200078e0002 */
[----:B------:R-:W-:-:S07]  /*71f0*/  MOV R29, R3 ;  /* 0x00000003001d7202 */ /* 0x000fce0000000f00 */
.L_x_95:
[----:B------:R-:W-:Y:S05]  /*7200*/  BSYNC.RECONVERGENT B0 ;  /* 0x0000000000007941 */ /* 0x000fea0003800200 */
.L_x_94:
        /* <DEDUP_REMOVED lines=20> */
[----:B------:R-:W-:Y:S01]  /*7350*/  IMAD.MOV.U32 R2, RZ, RZ, R4 ;  /* 0x000000ffff027224 */ /* 0x000fe200078e0004 */
[----:B------:R-:W-:Y:S01]  /*7360*/  MOV R3, R5 ;  /* 0x0000000500037202 */ /* 0x000fe20000000f00 */
[----:B------:R-:W-:Y:S01]  /*7370*/  IMAD.MOV.U32 R34, RZ, RZ, R30 ;  /* 0x000000ffff227224 */ /* 0x000fe200078e001e */
[----:B------:R-:W-:Y:S01]  /*7380*/  MOV R6, 0x73b0 ;  /* 0x000073b000067802 */ /* 0x000fe20000000f00 */
[----:B------:R-:W-:-:S07]  /*7390*/  IMAD.MOV.U32 R35, RZ, RZ, R31 ;  /* 0x000000ffff237224 */ /* 0x000fce00078e001f */
[----:B------:R-:W-:Y:S05]  /*73a0*/  CALL.REL.NOINC `($__internal_1_$__cuda_sm20_div_rn_f64_full) ;  /* 0x0000000000ec7944 */ /* 0x000fea0003c00000 */
.L_x_97:
[----:B------:R-:W-:Y:S05]  /*73b0*/  BSYNC.RECONVERGENT B0 ;  /* 0x0000000000007941 */ /* 0x000fea0003800200 */
.L_x_96:
[----:B------:R-:W-:-:S08]  /*73c0*/  DFMA R24, -R28, R24, R40 ;  /* 0x000000181c18722b */ /* 0x000fd00000000128 */
[-C--:B------:R-:W-:Y:S02]  /*73d0*/  DFMA R8, -R18, R24.reuse, -R14 ;  /* 0x000000181208722b */ /* 0x080fe4000000090e */
[-C--:B------:R-:W-:Y:S02]  /*73e0*/  DFMA R2, -R20, R24.reuse, -R12 ;  /* 0x000000181402722b */ /* 0x080fe4000000090c */
[----:B------:R-:W-:-:S11]  /*73f0*/  DFMA R4, -R16, R24, -R32 ;  /* 0x000000181004722b */ /* 0x000fd60000000920 */
.L_x_89:
[----:B------:R-:W-:Y:S05]  /*7400*/  BSYNC.RECONVERGENT B1 ;  /* 0x0000000000017941 */ /* 0x000fea0003800200 */
.L_x_88:
[----:B------:R-:W0:Y:S01]  /*7410*/  S2R R0, SR_LANEID ;  /* 0x0000000000007919 */ /* 0x000e220000000000 */
[----:B------:R-:W-:Y:S01]  /*7420*/  VOTEU.ANY UR6, UPT, PT ;  /* 0x0000000000067886 */ /* 0x000fe200038e0100 */
[----:B------:R-:W-:Y:S01]  /*7430*/  MOV R6, UR4 ;  /* 0x0000000400067c02 */ /* 0x000fe20008000f00 */
[----:B------:R-:W-:Y:S02]  /*7440*/  UFLO.U32 UR7, UR6 ;  /* 0x00000006000772bd */ /* 0x000fe400080e0000 */
[----:B------:R-:W1:Y:S01]  /*7450*/  POPC R11, UR6 ;  /* 0x00000006000b7d09 */ /* 0x000e620008000000 */
[----:B------:R-:W-:Y:S01]  /*7460*/  IMAD.U32 R7, RZ, RZ, UR5 ;  /* 0x00000005ff077e24 */ /* 0x000fe2000f8e00ff */
[----:B------:R-:W-:Y:S04]  /*7470*/  ST.E.64 desc[UR10][R22.64+0x18], R8 ;  /* 0x0000180816007985 */ /* 0x000fe8000c101b0a */
[----:B------:R-:W-:Y:S04]  /*7480*/  ST.E.64 desc[UR10][R22.64+0x20], R2 ;  /* 0x0000200216007985 */ /* 0x000fe8000c101b0a */
[----:B------:R-:W-:Y:S01]  /*7490*/  ST.E.64 desc[UR10][R22.64+0x28], R4 ;  /* 0x0000280416007985 */ /* 0x000fe2000c101b0a */
[----:B0-----:R-:W-:-:S13]  /*74a0*/  ISETP.EQ.U32.AND P0, PT, R0, UR7, PT ;  /* 0x0000000700007c0c */ /* 0x001fda000bf02070 */
[----:B-1----:R-:W-:Y:S01]  /*74b0*/  @P0 REDG.E.ADD.STRONG.GPU desc[UR10][R6.64+0x10], R11 ;  /* 0x0000100b0600098e */ /* 0x002fe2000c12e10a */
[----:B------:R-:W-:Y:S05]  /*74c0*/  EXIT ;  /* 0x000000000000794d */ /* 0x000fea0003800000 */
        .weak           $__internal_0_$__cuda_sm20_dblrcp_rn_slowpath_v3
        .type           $__internal_0_$__cuda_sm20_dblrcp_rn_slowpath_v3,@function
        .size           $__internal_0_$__cuda_sm20_dblrcp_rn_slowpath_v3,($__internal_1_$__cuda_sm20_div_rn_f64_full - $__internal_0_$__cuda_sm20_dblrcp_rn_slowpath_v3)
$__internal_0_$__cuda_sm20_dblrcp_rn_slowpath_v3:
[----:B------:R-:W-:Y:S01]  /*74d0*/  IMAD.MOV.U32 R7, RZ, RZ, R3 ;  /* 0x000000ffff077224 */ /* 0x000fe200078e0003 */
[----:B------:R-:W-:Y:S05]  /*74e0*/  BSSY.RECONVERGENT B2, `(.L_x_98) ;  /* 0x0000023000027945 */ /* 0x000fea0003800200 */
[----:B------:R-:W-:-:S14]  /*74f0*/  DSETP.GTU.AND P1, PT, |R6|, +INF , PT ;  /* 0x7ff000000600742a */ /* 0x000fdc0003f2c200 */
[----:B------:R-:W-:Y:S05]  /*7500*/  @P1 BRA `(.L_x_99) ;  /* 0x0000000000781947 */ /* 0x000fea0003800000 */
[----:B------:R-:W-:-:S04]  /*7510*/  LOP3.LUT R3, R3, 0x7fffffff, RZ, 0xc0, !PT ;  /* 0x7fffffff03037812 */ /* 0x000fc800078ec0ff */
[----:B------:R-:W-:-:S04]  /*7520*/  IADD3 R5, PT, PT, R3, -0x1, RZ ;  /* 0xffffffff03057810 */ /* 0x000fc80007ffe0ff */
[----:B------:R-:W-:-:S13]  /*7530*/  ISETP.GE.U32.AND P1, PT, R5, 0x7fefffff, PT ;  /* 0x7fefffff0500780c */ /* 0x000fda0003f26070 */
[----:B------:R-:W-:Y:S01]  /*7540*/  @P1 LOP3.LUT R9, R7, 0x7ff00000, RZ, 0x3c, !PT ;  /* 0x7ff0000007091812 */ /* 0x000fe200078e3cff */
[----:B------:R-:W-:Y:S01]  /*7550*/  @P1 IMAD.MOV.U32 R8, RZ, RZ, RZ ;  /* 0x000000ffff081224 */ /* 0x000fe200078e00ff */
[----:B------:R-:W-:Y:S06]  /*7560*/  @P1 BRA `(.L_x_100) ;  /* 0x0000000000681947 */ /* 0x000fec0003800000 */
[----:B------:R-:W-:-:S13]  /*7570*/  ISETP.GE.U32.AND P1, PT, R3, 0x1000001, PT ;  /* 0x010000010300780c */ /* 0x000fda0003f26070 */
[----:B------:R-:W-:Y:S05]  /*7580*/  @!P1 BRA `(.L_x_101) ;  /* 0x0000000000349947 */ /* 0x000fea0003800000 */
[----:B------:R-:W-:Y:S01]  /*7590*/  VIADD R9, R7, 0xc0200000 ;  /* 0xc020000007097836 */ /* 0x000fe20000000000 */
[----:B------:R-:W-:-:S03]  /*75a0*/  MOV R8, R6 ;  /* 0x0000000600087202 */ /* 0x000fc60000000f00 */
[----:B------:R-:W0:Y:S03]  /*75b0*/  MUFU.RCP64H R3, R9 ;  /* 0x0000000900037308 */ /* 0x000e260000001800 */
[----:B0-----:R-:W-:-:S08]  /*75c0*/  DFMA R10, -R8, R2, 1 ;  /* 0x3ff00000080a742b */ /* 0x001fd00000000102 */
[----:B------:R-:W-:-:S08]  /*75d0*/  DFMA R10, R10, R10, R10 ;  /* 0x0000000a0a0a722b */ /* 0x000fd0000000000a */
[----:B------:R-:W-:-:S08]  /*75e0*/  DFMA R10, R2, R10, R2 ;  /* 0x0000000a020a722b */ /* 0x000fd00000000002 */
[----:B------:R-:W-:-:S08]  /*75f0*/  DFMA R2, -R8, R10, 1 ;  /* 0x3ff000000802742b */ /* 0x000fd0000000010a */
[----:B------:R-:W-:-:S08]  /*7600*/  DFMA R2, R10, R2, R10 ;  /* 0x000000020a02722b */ /* 0x000fd0000000000a */
[----:B------:R-:W-:-:S08]  /*7610*/  DMUL R2, R2, 2.2250738585072013831e-308 ;  /* 0x0010000002027828 */ /* 0x000fd00000000000 */
[----:B------:R-:W-:-:S08]  /*7620*/  DFMA R6, -R6, R2, 1 ;  /* 0x3ff000000606742b */ /* 0x000fd00000000102 */
[----:B------:R-:W-:-:S08]  /*7630*/  DFMA R6, R6, R6, R6 ;  /* 0x000000060606722b */ /* 0x000fd00000000006 */
[----:B------:R-:W-:Y:S01]  /*7640*/  DFMA R8, R2, R6, R2 ;  /* 0x000000060208722b */ /* 0x000fe20000000002 */
[----:B------:R-:W-:Y:S10]  /*7650*/  BRA `(.L_x_100) ;  /* 0x00000000002c7947 */ /* 0x000ff40003800000 */
.L_x_101:
[----:B------:R-:W-:-:S06]  /*7660*/  DMUL R6, R6, 8.11296384146066816958e+31 ;  /* 0x4690000006067828 */ /* 0x000fcc0000000000 */
[----:B------:R-:W0:Y:S02]  /*7670*/  MUFU.RCP64H R3, R7 ;  /* 0x0000000700037308 */ /* 0x000e240000001800 */
[----:B0-----:R-:W-:-:S08]  /*7680*/  DFMA R8, -R6, R2, 1 ;  /* 0x3ff000000608742b */ /* 0x001fd00000000102 */
[----:B------:R-:W-:-:S08]  /*7690*/  DFMA R8, R8, R8, R8 ;  /* 0x000000080808722b */ /* 0x000fd00000000008 */
[----:B------:R-:W-:-:S08]  /*76a0*/  DFMA R8, R2, R8, R2 ;  /* 0x000000080208722b */ /* 0x000fd00000000002 */
[----:B------:R-:W-:-:S08]  /*76b0*/  DFMA R2, -R6, R8, 1 ;  /* 0x3ff000000602742b */ /* 0x000fd00000000108 */
[----:B------:R-:W-:-:S08]  /*76c0*/  DFMA R2, R8, R2, R8 ;  /* 0x000000020802722b */ /* 0x000fd00000000008 */
[----:B------:R-:W-:Y:S01]  /*76d0*/  DMUL R8, R2, 8.11296384146066816958e+31 ;  /* 0x4690000002087828 */ /* 0x000fe20000000000 */
[----:B------:R-:W-:Y:S10]  /*76e0*/  BRA `(.L_x_100) ;  /* 0x0000000000087947 */ /* 0x000ff40003800000 */
.L_x_99:
[----:B------:R-:W-:Y:S01]  /*76f0*/  LOP3.LUT R9, R7, 0x80000, RZ, 0xfc, !PT ;  /* 0x0008000007097812 */ /* 0x000fe200078efcff */
[----:B------:R-:W-:-:S07]  /*7700*/  IMAD.MOV.U32 R8, RZ, RZ, R6 ;  /* 0x000000ffff087224 */ /* 0x000fce00078e0006 */
.L_x_100:
[----:B------:R-:W-:Y:S05]  /*7710*/  BSYNC.RECONVERGENT B2 ;  /* 0x0000000000027941 */ /* 0x000fea0003800200 */
.L_x_98:
[----:B------:R-:W-:Y:S01]  /*7720*/  IMAD.MOV.U32 R5, RZ, RZ, 0x0 ;  /* 0x00000000ff057424 */ /* 0x000fe200078e00ff */
[----:B------:R-:W-:Y:S01]  /*7730*/  MOV R3, R9 ;  /* 0x0000000900037202 */ /* 0x000fe20000000f00 */
[----:B------:R-:W-:Y:S02]  /*7740*/  IMAD.MOV.U32 R2, RZ, RZ, R8 ;  /* 0x000000ffff027224 */ /* 0x000fe400078e0008 */
[----:B------:R-:W-:Y:S05]  /*7750*/  RET.REL.NODEC R4 `(_Z19collide_monte_carloP14ParticleSystemP24curandStatePhilox4_32_10i) ;  /* 0xffffff8804287950 */ /* 0x000fea0003c3ffff */
        .weak           $__internal_1_$__cuda_sm20_div_rn_f64_full
        .type           $__internal_1_$__cuda_sm20_div_rn_f64_full,@function
        .size           $__internal_1_$__cuda_sm20_div_rn_f64_full,($__internal_2_$__cuda_sm20_dsqrt_rn_f64_mediumpath_v1 - $__internal_1_$__cuda_sm20_div_rn_f64_full)
$__internal_1_$__cuda_sm20_div_rn_f64_full:
[C---:B------:R-:W-:Y:S01]  /*7760*/  FSETP.GEU.AND P0, PT, |R35|.reuse, 1.469367938527859385e-39, PT ;  /* 0x001000002300780b */ /* 0x040fe20003f0e200 */
[----:B------:R-:W-:Y:S01]  /*7770*/  IMAD.MOV.U32 R11, RZ, RZ, R3 ;  /* 0x000000ffff0b7224 */ /* 0x000fe200078e0003 */
[----:B------:R-:W-:Y:S01]  /*7780*/  LOP3.LUT R4, R35, 0x800fffff, RZ, 0xc0, !PT ;  /* 0x800fffff23047812 */ /* 0x000fe200078ec0ff */
[----:B------:R-:W-:Y:S01]  /*7790*/  IMAD.MOV.U32 R26, RZ, RZ, 0x1 ;  /* 0x00000001ff1a7424 */ /* 0x000fe200078e00ff */
[----:B------:R-:W-:Y:S01]  /*77a0*/  MOV R10, R2 ;  /* 0x00000002000a7202 */ /* 0x000fe20000000f00 */
[----:B------:R-:W-:Y:S01]  /*77b0*/  BSSY.RECONVERGENT B2, `(.L_x_102) ;  /* 0x0000055000027945 */ /* 0x000fe20003800200 */
[----:B------:R-:W-:Y:S01]  /*77c0*/  LOP3.LUT R5, R4, 0x3ff00000, RZ, 0xfc, !PT ;  /* 0x3ff0000004057812 */ /* 0x000fe200078efcff */
[----:B------:R-:W-:Y:S01]  /*77d0*/  IMAD.MOV.U32 R4, RZ, RZ, R34 ;  /* 0x000000ffff047224 */ /* 0x000fe200078e0022 */
[C---:B------:R-:W-:Y:S02]  /*77e0*/  FSETP.GEU.AND P2, PT, |R11|.reuse, 1.469367938527859385e-39, PT ;  /* 0x001000000b00780b */ /* 0x040fe40003f4e200 */
[----:B------:R-:W-:-:S02]  /*77f0*/  LOP3.LUT R2, R11, 0x7ff00000, RZ, 0xc0, !PT ;  /* 0x7ff000000b027812 */ /* 0x000fc400078ec0ff */
[----:B------:R-:W-:Y:S01]  /*7800*/  LOP3.LUT R7, R35, 0x7ff00000, RZ, 0xc0, !PT ;  /* 0x7ff0000023077812 */ /* 0x000fe200078ec0ff */
[----:B------:R-:W-:-:S03]  /*7810*/  @!P0 DMUL R4, R34, 8.98846567431157953865e+307 ;  /* 0x7fe0000022048828 */ /* 0x000fc60000000000 */
[----:B------:R-:W-:-:S03]  /*7820*/  ISETP.GE.U32.AND P1, PT, R2, R7, PT ;  /* 0x000000070200720c */ /* 0x000fc60003f26070 */
[----:B------:R-:W0:Y:S02]  /*7830*/  MUFU.RCP64H R27, R5 ;  /* 0x00000005001b7308 */ /* 0x000e240000001800 */
[----:B------:R-:W-:Y:S01]  /*7840*/  @!P2 LOP3.LUT R3, R35, 0x7ff00000, RZ, 0xc0, !PT ;  /* 0x7ff000002303a812 */ /* 0x000fe200078ec0ff */
[----:B------:R-:W-:Y:S01]  /*7850*/  @!P2 IMAD.MOV.U32 R38, RZ, RZ, RZ ;  /* 0x000000ffff26a224 */ /* 0x000fe200078e00ff */
[----:B------:R-:W-:Y:S02]  /*7860*/  @!P0 LOP3.LUT R7, R5, 0x7ff00000, RZ, 0xc0, !PT ;  /* 0x7ff0000005078812 */ /* 0x000fe400078ec0ff */
[----:B------:R-:W-:Y:S02]  /*7870*/  @!P2 ISETP.GE.U32.AND P3, PT, R2, R3, PT ;  /* 0x000000030200a20c */ /* 0x000fe40003f66070 */
[----:B------:R-:W-:-:S04]  /*7880*/  MOV R3, 0x1ca00000 ;  /* 0x1ca0000000037802 */ /* 0x000fc80000000f00 */
[C---:B------:R-:W-:Y:S02]  /*7890*/  @!P2 SEL R9, R3.reuse, 0x63400000, !P3 ;  /* 0x634000000309a807 */ /* 0x040fe40005800000 */
[----:B------:R-:W-:Y:S02]  /*78a0*/  SEL R8, R3, 0x63400000, !P1 ;  /* 0x6340000003087807 */ /* 0x000fe40004800000 */
[----:B------:R-:W-:Y:S01]  /*78b0*/  @!P2 LOP3.LUT R9, R9, 0x80000000, R11, 0xf8, !PT ;  /* 0x800000000909a812 */ /* 0x000fe200078ef80b */
[----:B0-----:R-:W-:-:S03]  /*78c0*/  DFMA R40, R26, -R4, 1 ;  /* 0x3ff000001a28742b */ /* 0x001fc60000000804 */
[----:B------:R-:W-:-:S05]  /*78d0*/  @!P2 LOP3.LUT R39, R9, 0x100000, RZ, 0xfc, !PT ;  /* 0x001000000927a812 */ /* 0x000fca00078efcff */
[----:B------:R-:W-:-:S08]  /*78e0*/  DFMA R40, R40, R40, R40 ;  /* 0x000000282828722b */ /* 0x000fd00000000028 */
[----:B------:R-:W-:Y:S01]  /*78f0*/  DFMA R40, R26, R40, R26 ;  /* 0x000000281a28722b */ /* 0x000fe2000000001a */
[----:B------:R-:W-:Y:S01]  /*7900*/  LOP3.LUT R27, R8, 0x800fffff, R11, 0xf8, !PT ;  /* 0x800fffff081b7812 */ /* 0x000fe200078ef80b */
[----:B------:R-:W-:-:S06]  /*7910*/  IMAD.MOV.U32 R26, RZ, RZ, R10 ;  /* 0x000000ffff1a7224 */ /* 0x000fcc00078e000a */
[----:B------:R-:W-:Y:S02]  /*7920*/  DFMA R8, R40, -R4, 1 ;  /* 0x3ff000002808742b */ /* 0x000fe40000000804 */
[----:B------:R-:W-:-:S06]  /*7930*/  @!P2 DFMA R26, R26, 2, -R38 ;  /* 0x400000001a1aa82b */ /* 0x000fcc0000000826 */
[----:B------:R-:W-:Y:S01]  /*7940*/  DFMA R40, R40, R8, R40 ;  /* 0x000000082828722b */ /* 0x000fe20000000028 */
[----:B------:R-:W-:-:S03]  /*7950*/  MOV R8, R2 ;  /* 0x0000000200087202 */ /* 0x000fc60000000f00 */
[----:B------:R-:W-:-:S04]  /*7960*/  @!P2 LOP3.LUT R8, R27, 0x7ff00000, RZ, 0xc0, !PT ;  /* 0x7ff000001b08a812 */ /* 0x000fc800078ec0ff */
[----:B------:R-:W-:Y:S01]  /*7970*/  DMUL R38, R40, R26 ;  /* 0x0000001a28267228 */ /* 0x000fe20000000000 */
[----:B------:R-:W-:-:S05]  /*7980*/  VIADD R9, R8, 0xffffffff ;  /* 0xffffffff08097836 */ /* 0x000fca0000000000 */
[----:B------:R-:W-:Y:S01]  /*7990*/  ISETP.GT.U32.AND P0, PT, R9, 0x7feffffe, PT ;  /* 0x7feffffe0900780c */ /* 0x000fe20003f04070 */
[----:B------:R-:W-:Y:S01]  /*79a0*/  VIADD R9, R7, 0xffffffff ;  /* 0xffffffff07097836 */ /* 0x000fe20000000000 */
[----:B------:R-:W-:-:S04]  /*79b0*/  DFMA R42, R38, -R4, R26 ;  /* 0x80000004262a722b */ /* 0x000fc8000000001a */
[----:B------:R-:W-:-:S04]  /*79c0*/  ISETP.GT.U32.OR P0, PT, R9, 0x7feffffe, P0 ;  /* 0x7feffffe0900780c */ /* 0x000fc80000704470 */
[----:B------:R-:W-:-:S09]  /*79d0*/  DFMA R38, R40, R42, R38 ;  /* 0x0000002a2826722b */ /* 0x000fd20000000026 */
[----:B------:R-:W-:Y:S05]  /*79e0*/  @P0 BRA `(.L_x_103) ;  /* 0x0000000000700947 */ /* 0x000fea0003800000 */
[----:B------:R-:W-:-:S04]  /*79f0*/  LOP3.LUT R7, R35, 0x7ff00000, RZ, 0xc0, !PT ;  /* 0x7ff0000023077812 */ /* 0x000fc800078ec0ff */
[CC--:B------:R-:W-:Y:S02]  /*7a00*/  VIADDMNMX R8, R2.reuse, -R7.reuse, 0xb9600000, !PT ;  /* 0xb960000002087446 */ /* 0x0c0fe40007800907 */
[----:B------:R-:W-:Y:S02]  /*7a10*/  ISETP.GE.U32.AND P0, PT, R2, R7, PT ;  /* 0x000000070200720c */ /* 0x000fe40003f06070 */
[----:B------:R-:W-:Y:S02]  /*7a20*/  VIMNMX R8, PT, PT, R8, 0x46a00000, PT ;  /* 0x46a0000008087848 */ /* 0x000fe40003fe0100 */
[----:B------:R-:W-:-:S04]  /*7a30*/  SEL R3, R3, 0x63400000, !P0 ;  /* 0x6340000003037807 */ /* 0x000fc80004000000 */
[----:B------:R-:W-:Y:S01]  /*7a40*/  IADD3 R3, PT, PT, -R3, R8, RZ ;  /* 0x0000000803037210 */ /* 0x000fe20007ffe1ff */
[----:B------:R-:W-:-:S04]  /*7a50*/  IMAD.MOV.U32 R8, RZ, RZ, RZ ;  /* 0x000000ffff087224 */ /* 0x000fc800078e00ff */
[----:B------:R-:W-:-:S06]  /*7a60*/  VIADD R9, R3, 0x7fe00000 ;  /* 0x7fe0000003097836 */ /* 0x000fcc0000000000 */
[----:B------:R-:W-:-:S10]  /*7a70*/  DMUL R40, R38, R8 ;  /* 0x0000000826287228 */ /* 0x000fd40000000000 */
[----:B------:R-:W-:-:S13]  /*7a80*/  FSETP.GTU.AND P0, PT, |R41|, 1.469367938527859385e-39, PT ;  /* 0x001000002900780b */ /* 0x000fda0003f0c200 */
[----:B------:R-:W-:Y:S05]  /*7a90*/  @P0 BRA `(.L_x_104) ;  /* 0x0000000000980947 */ /* 0x000fea0003800000 */
[----:B------:R-:W-:Y:S01]  /*7aa0*/  DFMA R4, R38, -R4, R26 ;  /* 0x800000042604722b */ /* 0x000fe2000000001a */
[----:B------:R-:W-:-:S09]  /*7ab0*/  MOV R8, RZ ;  /* 0x000000ff00087202 */ /* 0x000fd20000000f00 */
[C---:B------:R-:W-:Y:S02]  /*7ac0*/  FSETP.NEU.AND P0, PT, R5.reuse, RZ, PT ;  /* 0x000000ff0500720b */ /* 0x040fe40003f0d000 */
[----:B------:R-:W-:-:S04]  /*7ad0*/  LOP3.LUT R34, R5, 0x80000000, R35, 0x48, !PT ;  /* 0x8000000005227812 */ /* 0x000fc800078e4823 */
[----:B------:R-:W-:-:S07]  /*7ae0*/  LOP3.LUT R9, R34, R9, RZ, 0xfc, !PT ;  /* 0x0000000922097212 */ /* 0x000fce00078efcff */
[----:B------:R-:W-:Y:S05]  /*7af0*/  @!P0 BRA `(.L_x_104) ;  /* 0x0000000000808947 */ /* 0x000fea0003800000 */
[----:B------:R-:W-:Y:S01]  /*7b00*/  IMAD.MOV R5, RZ, RZ, -R3 ;  /* 0x000000ffff057224 */ /* 0x000fe200078e0a03 */
[----:B------:R-:W-:Y:S01]  /*7b10*/  IADD3 R3, PT, PT, -R3, -0x43300000, RZ ;  /* 0xbcd0000003037810 */ /* 0x000fe20007ffe1ff */
[----:B------:R-:W-:-:S06]  /*7b20*/  IMAD.MOV.U32 R4, RZ, RZ, RZ ;  /* 0x000000ffff047224 */ /* 0x000fcc00078e00ff */
[----:B------:R-:W-:Y:S02]  /*7b30*/  DFMA R4, R40, -R4, R38 ;  /* 0x800000042804722b */ /* 0x000fe40000000026 */
[----:B------:R-:W-:-:S08]  /*7b40*/  DMUL.RP R38, R38, R8 ;  /* 0x0000000826267228 */ /* 0x000fd00000008000 */
[----:B------:R-:W-:Y:S02]  /*7b50*/  FSETP.NEU.AND P0, PT, |R5|, R3, PT ;  /* 0x000000030500720b */ /* 0x000fe40003f0d200 */
[----:B------:R-:W-:Y:S02]  /*7b60*/  LOP3.LUT R34, R39, R34, RZ, 0x3c, !PT ;  /* 0x0000002227227212 */ /* 0x000fe400078e3cff */
[----:B------:R-:W-:Y:S02]  /*7b70*/  FSEL R2, R38, R40, !P0 ;  /* 0x0000002826027208 */ /* 0x000fe40004000000 */
[----:B------:R-:W-:Y:S02]  /*7b80*/  FSEL R41, R34, R41, !P0 ;  /* 0x0000002922297208 */ /* 0x000fe40004000000 */
[----:B------:R-:W-:Y:S01]  /*7b90*/  MOV R40, R2 ;  /* 0x0000000200287202 */ /* 0x000fe20000000f00 */
[----:B------:R-:W-:Y:S06]  /*7ba0*/  BRA `(.L_x_104) ;  /* 0x0000000000547947 */ /* 0x000fec0003800000 */
.L_x_103:
[----:B------:R-:W-:-:S14]  /*7bb0*/  DSETP.NAN.AND P0, PT, R10, R10, PT ;  /* 0x0000000a0a00722a */ /* 0x000fdc0003f08000 */
[----:B------:R-:W-:Y:S05]  /*7bc0*/  @P0 BRA `(.L_x_105) ;  /* 0x0000000000440947 */ /* 0x000fea0003800000 */
[----:B------:R-:W-:-:S14]  /*7bd0*/  DSETP.NAN.AND P0, PT, R34, R34, PT ;  /* 0x000000222200722a */ /* 0x000fdc0003f08000 */
[----:B------:R-:W-:Y:S05]  /*7be0*/  @P0 BRA `(.L_x_106) ;  /* 0x0000000000300947 */ /* 0x000fea0003800000 */
[----:B------:R-:W-:Y:S01]  /*7bf0*/  ISETP.NE.AND P0, PT, R8, R7, PT ;  /* 0x000000070800720c */ /* 0x000fe20003f05270 */
[----:B------:R-:W-:Y:S02]  /*7c00*/  IMAD.MOV.U32 R40, RZ, RZ, 0x0 ;  /* 0x00000000ff287424 */ /* 0x000fe400078e00ff */
[----:B------:R-:W-:-:S10]  /*7c10*/  IMAD.MOV.U32 R41, RZ, RZ, -0x80000 ;  /* 0xfff80000ff297424 */ /* 0x000fd400078e00ff */
[----:B------:R-:W-:Y:S05]  /*7c20*/  @!P0 BRA `(.L_x_104) ;  /* 0x0000000000348947 */ /* 0x000fea0003800000 */
[----:B------:R-:W-:Y:S02]  /*7c30*/  ISETP.NE.AND P0, PT, R8, 0x7ff00000, PT ;  /* 0x7ff000000800780c */ /* 0x000fe40003f05270 */
[----:B------:R-:W-:Y:S02]  /*7c40*/  LOP3.LUT R41, R11, 0x80000000, R35, 0x48, !PT ;  /* 0x800000000b297812 */ /* 0x000fe400078e4823 */
[----:B------:R-:W-:-:S13]  /*7c50*/  ISETP.EQ.OR P0, PT, R7, RZ, !P0 ;  /* 0x000000ff0700720c */ /* 0x000fda0004702670 */
[----:B------:R-:W-:Y:S02]  /*7c60*/  @P0 LOP3.LUT R2, R41, 0x7ff00000, RZ, 0xfc, !PT ;  /* 0x7ff0000029020812 */ /* 0x000fe400078efcff */
[----:B------:R-:W-:Y:S01]  /*7c70*/  @!P0 MOV R40, RZ ;  /* 0x000000ff00288202 */ /* 0x000fe20000000f00 */
[----:B------:R-:W-:Y:S02]  /*7c80*/  @P0 IMAD.MOV.U32 R40, RZ, RZ, RZ ;  /* 0x000000ffff280224 */ /* 0x000fe400078e00ff */
[----:B------:R-:W-:Y:S01]  /*7c90*/  @P0 IMAD.MOV.U32 R41, RZ, RZ, R2 ;  /* 0x000000ffff290224 */ /* 0x000fe200078e0002 */
[----:B------:R-:W-:Y:S06]  /*7ca0*/  BRA `(.L_x_104) ;  /* 0x0000000000147947 */ /* 0x000fec0003800000 */
.L_x_106:
[----:B------:R-:W-:Y:S02]  /*7cb0*/  LOP3.LUT R41, R35, 0x80000, RZ, 0xfc, !PT ;  /* 0x0008000023297812 */ /* 0x000fe400078efcff */
[----:B------:R-:W-:Y:S01]  /*7cc0*/  MOV R40, R34 ;  /* 0x0000002200287202 */ /* 0x000fe20000000f00 */
[----:B------:R-:W-:Y:S06]  /*7cd0*/  BRA `(.L_x_104) ;  /* 0x0000000000087947 */ /* 0x000fec0003800000 */
.L_x_105:
[----:B------:R-:W-:Y:S01]  /*7ce0*/  LOP3.LUT R41, R11, 0x80000, RZ, 0xfc, !PT ;  /* 0x000800000b297812 */ /* 0x000fe200078efcff */
[----:B------:R-:W-:-:S07]  /*7cf0*/  IMAD.MOV.U32 R40, RZ, RZ, R10 ;  /* 0x000000ffff287224 */ /* 0x000fce00078e000a */
.L_x_104:
[----:B------:R-:W-:Y:S05]  /*7d00*/  BSYNC.RECONVERGENT B2 ;  /* 0x0000000000027941 */ /* 0x000fea0003800200 */
.L_x_102:
[----:B------:R-:W-:-:S04]  /*7d10*/  IMAD.MOV.U32 R7, RZ, RZ, 0x0 ;  /* 0x00000000ff077424 */ /* 0x000fc800078e00ff */
[----:B------:R-:W-:Y:S05]  /*7d20*/  RET.REL.NODEC R6 `(_Z19collide_monte_carloP14ParticleSystemP24curandStatePhilox4_32_10i) ;  /* 0xffffff8006b47950 */ /* 0x000fea0003c3ffff */
        .weak           $__internal_2_$__cuda_sm20_dsqrt_rn_f64_mediumpath_v1
        .type           $__internal_2_$__cuda_sm20_dsqrt_rn_f64_mediumpath_v1,@function
        .size           $__internal_2_$__cuda_sm20_dsqrt_rn_f64_mediumpath_v1,(.L_x_135 - $__internal_2_$__cuda_sm20_dsqrt_rn_f64_mediumpath_v1)
$__internal_2_$__cuda_sm20_dsqrt_rn_f64_mediumpath_v1:
[----:B------:R-:W-:Y:S01]  /*7d30*/  ISETP.GE.U32.AND P1, PT, R10, -0x3400000, PT ;  /* 0xfcc000000a00780c */ /* 0x000fe20003f26070 */
[----:B------:R-:W-:Y:S01]  /*7d40*/  BSSY.RECONVERGENT B0, `(.L_x_107) ;  /* 0x0000024000007945 */ /* 0x000fe20003800200 */
[----:B------:R-:W-:-:S11]  /*7d50*/  MOV R10, R26 ;  /* 0x0000001a000a7202 */ /* 0x000fd60000000f00 */
[----:B------:R-:W-:Y:S05]  /*7d60*/  @!P1 BRA `(.L_x_108) ;  /* 0x0000000000209947 */ /* 0x000fea0003800000 */
[----:B------:R-:W-:-:S10]  /*7d70*/  DFMA.RM R4, R6, R2, R4 ;  /* 0x000000020604722b */ /* 0x000fd40000004004 */
[----:B------:R-:W-:-:S05]  /*7d80*/  IADD3 R2, P1, PT, R4, 0x1, RZ ;  /* 0x0000000104027810 */ /* 0x000fca0007f3e0ff */
[----:B------:R-:W-:-:S06]  /*7d90*/  IMAD.X R3, RZ, RZ, R5, P1 ;  /* 0x000000ffff037224 */ /* 0x000fcc00008e0605 */
[----:B------:R-:W-:-:S08]  /*7da0*/  DFMA.RP R10, -R4, R2, R10 ;  /* 0x00000002040a722b */ /* 0x000fd0000000810a */
[----:B------:R-:W-:-:S06]  /*7db0*/  DSETP.GT.AND P1, PT, R10, RZ, PT ;  /* 0x000000ff0a00722a */ /* 0x000fcc0003f24000 */
[----:B------:R-:W-:Y:S02]  /*7dc0*/  FSEL R2, R2, R4, P1 ;  /* 0x0000000402027208 */ /* 0x000fe40000800000 */
[----:B------:R-:W-:Y:S01]  /*7dd0*/  FSEL R3, R3, R5, P1 ;  /* 0x0000000503037208 */ /* 0x000fe20000800000 */
[----:B------:R-:W-:Y:S06]  /*7de0*/  BRA `(.L_x_109) ;  /* 0x0000000000647947 */ /* 0x000fec0003800000 */
.L_x_108:
[----:B------:R-:W-:-:S14]  /*7df0*/  DSETP.NE.AND P1, PT, R10, RZ, PT ;  /* 0x000000ff0a00722a */ /* 0x000fdc0003f25000 */
[----:B------:R-:W-:Y:S05]  /*7e00*/  @!P1 BRA `(.L_x_110) ;  /* 0x0000000000589947 */ /* 0x000fea0003800000 */
[----:B------:R-:W-:-:S13]  /*7e10*/  ISETP.GE.AND P1, PT, R11, RZ, PT ;  /* 0x000000ff0b00720c */ /* 0x000fda0003f26270 */
[----:B------:R-:W-:Y:S01]  /*7e20*/  @!P1 IMAD.MOV.U32 R2, RZ, RZ, 0x0 ;  /* 0x00000000ff029424 */ /* 0x000fe200078e00ff */
[----:B------:R-:W-:Y:S01]  /*7e30*/  @!P1 MOV R3, 0xfff80000 ;  /* 0xfff8000000039802 */ /* 0x000fe20000000f00 */
[----:B------:R-:W-:Y:S06]  /*7e40*/  @!P1 BRA `(.L_x_109) ;  /* 0x00000000004c9947 */ /* 0x000fec0003800000 */
[----:B------:R-:W-:-:S13]  /*7e50*/  ISETP.GT.AND P1, PT, R11, 0x7fefffff, PT ;  /* 0x7fefffff0b00780c */ /* 0x000fda0003f24270 */
[----:B------:R-:W-:Y:S05]  /*7e60*/  @P1 BRA `(.L_x_110) ;  /* 0x0000000000401947 */ /* 0x000fea0003800000 */
[----:B------:R-:W-:Y:S01]  /*7e70*/  DMUL R10, R10, 8.11296384146066816958e+31 ;  /* 0x469000000a0a7828 */ /* 0x000fe20000000000 */
[----:B------:R-:W-:Y:S01]  /*7e80*/  IMAD.MOV.U32 R6, RZ, RZ, RZ ;  /* 0x000000ffff067224 */ /* 0x000fe200078e00ff */
[----:B------:R-:W-:Y:S01]  /*7e90*/  MOV R3, 0x3fd80000 ;  /* 0x3fd8000000037802 */ /* 0x000fe20000000f00 */
[----:B------:R-:W-:-:S03]  /*7ea0*/  IMAD.MOV.U32 R2, RZ, RZ, 0x0 ;  /* 0x00000000ff027424 */ /* 0x000fc600078e00ff */
[----:B------:R-:W0:Y:S02]  /*7eb0*/  MUFU.RSQ64H R7, R11 ;  /* 0x0000000b00077308 */ /* 0x000e240000001c00 */
[----:B0-----:R-:W-:-:S08]  /*7ec0*/  DMUL R4, R6, R6 ;  /* 0x0000000606047228 */ /* 0x001fd00000000000 */
[----:B------:R-:W-:-:S08]  /*7ed0*/  DFMA R4, R10, -R4, 1 ;  /* 0x3ff000000a04742b */ /* 0x000fd00000000804 */
[----:B------:R-:W-:Y:S02]  /*7ee0*/  DFMA R2, R4, R2, 0.5 ;  /* 0x3fe000000402742b */ /* 0x000fe40000000002 */
[----:B------:R-:W-:-:S08]  /*7ef0*/  DMUL R4, R6, R4 ;  /* 0x0000000406047228 */ /* 0x000fd00000000000 */
[----:B------:R-:W-:-:S08]  /*7f00*/  DFMA R4, R2, R4, R6 ;  /* 0x000000040204722b */ /* 0x000fd00000000006 */
[----:B------:R-:W-:Y:S02]  /*7f10*/  DMUL R2, R10, R4 ;  /* 0x000000040a027228 */ /* 0x000fe40000000000 */
[----:B------:R-:W-:-:S06]  /*7f20*/  VIADD R5, R5, 0xfff00000 ;  /* 0xfff0000005057836 */ /* 0x000fcc0000000000 */
[----:B------:R-:W-:-:S08]  /*7f30*/  DFMA R6, R2, -R2, R10 ;  /* 0x800000020206722b */ /* 0x000fd0000000000a */
[----:B------:R-:W-:-:S10]  /*7f40*/  DFMA R2, R4, R6, R2 ;  /* 0x000000060402722b */ /* 0x000fd40000000002 */
[----:B------:R-:W-:Y:S01]  /*7f50*/  VIADD R3, R3, 0xfcb00000 ;  /* 0xfcb0000003037836 */ /* 0x000fe20000000000 */
[----:B------:R-:W-:Y:S06]  /*7f60*/  BRA `(.L_x_109) ;  /* 0x0000000000047947 */ /* 0x000fec0003800000 */
.L_x_110:
[----:B------:R-:W-:-:S11]  /*7f70*/  DADD R2, R10, R10 ;  /* 0x000000000a027229 */ /* 0x000fd6000000000a */
.L_x_109:
[----:B------:R-:W-:Y:S05]  /*7f80*/  BSYNC.RECONVERGENT B0 ;  /* 0x0000000000007941 */ /* 0x000fea0003800200 */
.L_x_107:
[----:B------:R-:W-:Y:S01]  /*7f90*/  MOV R4, R8 ;  /* 0x0000000800047202 */ /* 0x000fe20000000f00 */
[----:B------:R-:W-:-:S04]  /*7fa0*/  IMAD.MOV.U32 R5, RZ, RZ, 0x0 ;  /* 0x00000000ff057424 */ /* 0x000fc800078e00ff */
[----:B------:R-:W-:Y:S05]  /*7fb0*/  RET.REL.NODEC R4 `(_Z19collide_monte_carloP14ParticleSystemP24curandStatePhilox4_32_10i) ;  /* 0xffffff8004107950 */ /* 0x000fea0003c3ffff */
.L_x_111:
        /* <DEDUP_REMOVED lines=12> */
.L_x_135:


//--------------------- .text._Z11free_streamP14ParticleSystem --------------------------
	.section	.text._Z11free_streamP14ParticleSystem,"ax",@progbits
	.align	128
        .global         _Z11free_streamP14ParticleSystem
        .type           _Z11free_streamP14ParticleSystem,@function
        .size           _Z11free_streamP14ParticleSystem,(.L_x_138 - _Z11free_streamP14ParticleSystem)
        .other          _Z11free_streamP14ParticleSystem,@"STO_CUDA_ENTRY STV_DEFAULT"
_Z11free_streamP14ParticleSystem:
.text._Z11free_streamP14ParticleSystem:
        /* <DEDUP_REMOVED lines=8> */
[----:B------:R-:W0:Y:S02]  /*0080*/  LDCU.64 UR4, c[0x0][0x358] ;  /* 0x00006b00ff0477ac */ /* 0x000e240008000a00 */
[----:B0-----:R-:W2:Y:S02]  /*0090*/  LDG.E.64 R2, desc[UR4][R2.64] ;  /* 0x0000000402027981 */ /* 0x001ea4000c1e1b00 */
[----:B--2---:R-:W-:-:S05]  /*00a0*/  IMAD.WIDE R10, R0, 0x38, R2 ;  /* 0x00000038000a7825 */ /* 0x004fca00078e0202 */
[----:B------:R-:W2:Y:S04]  /*00b0*/  LDG.E.64 R8, desc[UR4][R10.64+0x20] ;  /* 0x000020040a087981 */ /* 0x000ea8000c1e1b00 */
[----:B------:R-:W3:Y:S04]  /*00c0*/  LDG.E.64 R6, desc[UR4][R10.64+0x18] ;  /* 0x000018040a067981 */ /* 0x000ee8000c1e1b00 */
[----:B------:R-:W4:Y:S04]  /*00d0*/  LDG.E.64 R4, desc[UR4][R10.64+0x28] ;  /* 0x000028040a047981 */ /* 0x000f28000c1e1b00 */
[----:B------:R-:W5:Y:S01]  /*00e0*/  LDG.E.64 R14, desc[UR4][R10.64+0x30] ;  /* 0x000030040a0e7981 */ /* 0x000f62000c1e1b00 */
[----:B------:R-:W-:Y:S01]  /*00f0*/  IMAD.MOV.U32 R2, RZ, RZ, RZ ;  /* 0x000000ffff027224 */ /* 0x000fe200078e00ff */
[----:B------:R-:W-:Y:S01]  /*0100*/  BSSY.RECONVERGENT B0, `(.L_x_112) ;  /* 0x000001d000007945 */ /* 0x000fe20003800200 */
[----:B------:R-:W-:-:S02]  /*0110*/  IMAD.MOV.U32 R16, RZ, RZ, 0x0 ;  /* 0x00000000ff107424 */ /* 0x000fc400078e00ff */
[----:B------:R-:W-:Y:S01]  /*0120*/  IMAD.MOV.U32 R17, RZ, RZ, 0x3fd80000 ;  /* 0x3fd80000ff117424 */ /* 0x000fe200078e00ff */
[----:B--2---:R-:W-:-:S08]  /*0130*/  DMUL R12, R8, R8 ;  /* 0x00000008080c7228 */ /* 0x004fd00000000000 */
[----:B---3--:R-:W-:-:S08]  /*0140*/  DFMA R12, R6, R6, R12 ;  /* 0x00000006060c722b */ /* 0x008fd0000000000c */
[----:B----4-:R-:W-:-:S08]  /*0150*/  DFMA R12, R4, R4, R12 ;  /* 0x00000004040c722b */ /* 0x010fd0000000000c */
[----:B-----5:R-:W-:-:S08]  /*0160*/  DFMA R12, R14, R14, R12 ;  /* 0x0000000e0e0c722b */ /* 0x020fd0000000000c */
[----:B------:R-:W-:Y:S02]  /*0170*/  DSETP.MAX.AND P0, P1, RZ, R12, PT ;  /* 0x0000000cff00722a */ /* 0x000fe4000390f000 */
[----:B------:R-:W-:-:S04]  /*0180*/  IMAD.MOV.U32 R3, RZ, RZ, R13 ;  /* 0x000000ffff037224 */ /* 0x000fc800078e000d */
[C---:B------:R-:W-:Y:S02]  /*0190*/  SEL R12, R2.reuse, R12, P0 ;  /* 0x0000000c020c7207 */ /* 0x040fe40000000000 */
[----:B------:R-:W-:-:S06]  /*01a0*/  FSEL R15, R2, R3, P0 ;  /* 0x00000003020f7208 */ /* 0x000fcc0000000000 */
[----:B------:R-:W-:-:S05]  /*01b0*/  @P1 LOP3.LUT R15, R3, 0x80000, RZ, 0xfc, !PT ;  /* 0x00080000030f1812 */ /* 0x000fca00078efcff */
[----:B------:R-:W-:-:S04]  /*01c0*/  IMAD.MOV.U32 R13, RZ, RZ, R15 ;  /* 0x000000ffff0d7224 */ /* 0x000fc800078e000f */
        /* <DEDUP_REMOVED lines=14> */
[----:B------:R-:W-:-:S07]  /*02b0*/  MOV R2, 0x2d0 ;  /* 0x000002d000027802 */ /* 0x000fce0000000f00 */
[----:B------:R-:W-:Y:S05]  /*02c0*/  CALL.REL.NOINC `($__internal_5_$__cuda_sm20_dsqrt_rn_f64_mediumpath_v1) ;  /* 0x0000000800e87944 */ /* 0x000fea0003c00000 */
.L_x_113:
[----:B------:R-:W-:Y:S05]  /*02d0*/  BSYNC.RECONVERGENT B0 ;  /* 0x0000000000007941 */ /* 0x000fea0003800200 */
.L_x_112:
[----:B------:R0:W5:Y:S04]  /*02e0*/  LDG.E.64 R12, desc[UR4][R10.64] ;  /* 0x000000040a0c7981 */ /* 0x000168000c1e1b00 */
[----:B------:R0:W5:Y:S04]  /*02f0*/  LDG.E.64 R14, desc[UR4][R10.64+0x8] ;  /* 0x000008040a0e7981 */ /* 0x000168000c1e1b00 */
[----:B------:R0:W5:Y:S01]  /*0300*/  LDG.E.64 R16, desc[UR4][R10.64+0x10] ;  /* 0x000010040a107981 */ /* 0x000162000c1e1b00 */
[----:B------:R-:W1:Y:S01]  /*0310*/  MUFU.RCP64H R3, R19 ;  /* 0x0000001300037308 */ /* 0x000e620000001800 */
[----:B------:R-:W-:Y:S01]  /*0320*/  MOV R2, 0x1 ;  /* 0x0000000100027802 */ /* 0x000fe20000000f00 */
[----:B------:R-:W-:Y:S01]  /*0330*/  UMOV UR6, 0x9999999a ;  /* 0x9999999a00067882 */ /* 0x000fe20000000000 */
[----:B------:R-:W-:Y:S01]  /*0340*/  UMOV UR7, 0x3fb99999 ;  /* 0x3fb9999900077882 */ /* 0x000fe20000000000 */
[----:B------:R-:W-:Y:S03]  /*0350*/  BSSY.RECONVERGENT B0, `(.L_x_114) ;  /* 0x000000e000007945 */ /* 0x000fe60003800200 */
[----:B-1----:R-:W-:-:S08]  /*0360*/  DFMA R20, R2, -R18, 1 ;  /* 0x3ff000000214742b */ /* 0x002fd00000000812 */
[----:B------:R-:W-:-:S08]  /*0370*/  DFMA R20, R20, R20, R20 ;  /* 0x000000141414722b */ /* 0x000fd00000000014 */
[----:B------:R-:W-:-:S08]  /*0380*/  DFMA R20, R2, R20, R2 ;  /* 0x000000140214722b */ /* 0x000fd00000000002 */
[----:B------:R-:W-:-:S08]  /*0390*/  DFMA R2, R20, -R18, 1 ;  /* 0x3ff000001402742b */ /* 0x000fd00000000812 */
[----:B------:R-:W-:-:S08]  /*03a0*/  DFMA R2, R20, R2, R20 ;  /* 0x000000021402722b */ /* 0x000fd00000000014 */
[----:B------:R-:W-:-:S08]  /*03b0*/  DMUL R20, R2, UR6 ;  /* 0x0000000602147c28 */ /* 0x000fd00008000000 */
[----:B------:R-:W-:-:S08]  /*03c0*/  DFMA R22, R20, -R18, UR6 ;  /* 0x0000000614167e2b */ /* 0x000fd00008000812 */
[----:B------:R-:W-:-:S10]  /*03d0*/  DFMA R2, R2, R22, R20 ;  /* 0x000000160202722b */ /* 0x000fd40000000014 */
[----:B------:R-:W-:-:S05]  /*03e0*/  FFMA R20, RZ, R19, R3 ;  /* 0x00000013ff147223 */ /* 0x000fca0000000003 */
[----:B------:R-:W-:-:S13]  /*03f0*/  FSETP.GT.AND P0, PT, |R20|, 1.469367938527859385e-39, PT ;  /* 0x001000001400780b */ /* 0x000fda0003f04200 */
[----:B0-----:R-:W-:Y:S05]  /*0400*/  @P0 BRA `(.L_x_115) ;  /* 0x0000000000080947 */ /* 0x001fea0003800000 */
[----:B------:R-:W-:-:S07]  /*0410*/  MOV R20, 0x430 ;  /* 0x0000043000147802 */ /* 0x000fce0000000f00 */
[----:B-----5:R-:W-:Y:S05]  /*0420*/  CALL.REL.NOINC `($__internal_4_$__cuda_sm20_div_rn_f64_full) ;  /* 0x00000004004c7944 */ /* 0x020fea0003c00000 */
.L_x_115:
[----:B------:R-:W-:Y:S05]  /*0430*/  BSYNC.RECONVERGENT B0 ;  /* 0x0000000000007941 */ /* 0x000fea0003800200 */
.L_x_114:
[----:B------:R-:W0:Y:S01]  /*0440*/  LDC.64 R22, c[0x0][0x380] ;  /* 0x0000e000ff167b82 */ /* 0x000e220000000a00 */
[-C--:B-----5:R-:W-:Y:S02]  /*0450*/  DFMA R18, R6, R2.reuse, R12 ;  /* 0x000000020612722b */ /* 0x0a0fe4000000000c */
[-C--:B------:R-:W-:Y:S02]  /*0460*/  DFMA R14, R8, R2.reuse, R14 ;  /* 0x00000002080e722b */ /* 0x080fe4000000000e */
[----:B------:R-:W-:-:S03]  /*0470*/  DFMA R16, R4, R2, R16 ;  /* 0x000000020410722b */ /* 0x000fc60000000010 */
[----:B------:R1:W-:Y:S04]  /*0480*/  STG.E.64 desc[UR4][R10.64], R18 ;  /* 0x000000120a007986 */ /* 0x0003e8000c101b04 */
[----:B------:R-:W-:Y:S04]  /*0490*/  STG.E.64 desc[UR4][R10.64+0x8], R14 ;  /* 0x0000080e0a007986 */ /* 0x000fe8000c101b04 */
[----:B------:R2:W-:Y:S04]  /*04a0*/  STG.E.64 desc[UR4][R10.64+0x10], R16 ;  /* 0x000010100a007986 */ /* 0x0005e8000c101b04 */
[----:B0-----:R-:W3:Y:S04]  /*04b0*/  LDG.E.64 R4, desc[UR4][R22.64] ;  /* 0x0000000416047981 */ /* 0x001ee8000c1e1b00 */
[----:B------:R-:W4:Y:S01]  /*04c0*/  LDG.E.64 R2, desc[UR4][R22.64+0x10] ;  /* 0x0000100416027981 */ /* 0x000f22000c1e1b00 */
[----:B---3--:R-:W-:-:S05]  /*04d0*/  IMAD.WIDE R4, R0, 0x38, R4 ;  /* 0x0000003800047825 */ /* 0x008fca00078e0204 */
[----:B------:R0:W5:Y:S04]  /*04e0*/  LDG.E.64 R12, desc[UR4][R4.64] ;  /* 0x00000004040c7981 */ /* 0x000168000c1e1b00 */
[----:B------:R0:W5:Y:S04]  /*04f0*/  LDG.E.64 R8, desc[UR4][R4.64+0x8] ;  /* 0x0000080404087981 */ /* 0x000168000c1e1b00 */
[----:B------:R0:W5:Y:S01]  /*0500*/  LDG.E.64 R6, desc[UR4][R4.64+0x10] ;  /* 0x0000100404067981 */ /* 0x000162000c1e1b00 */
[----:B----4-:R-:W1:Y:S01]  /*0510*/  MUFU.RCP64H R21, R3 ;  /* 0x0000000300157308 */ /* 0x010e620000001800 */
[----:B------:R-:W-:-:S05]  /*0520*/  VIADD R20, R3, 0x300402 ;  /* 0x0030040203147836 */ /* 0x000fca0000000000 */
[----:B------:R-:W-:Y:S01]  /*0530*/  FSETP.GEU.AND P0, PT, |R20|, 5.8789094863358348022e-39, PT ;  /* 0x004004021400780b */ /* 0x000fe20003f0e200 */
[----:B-1----:R-:W-:-:S08]  /*0540*/  DFMA R18, -R2, R20, 1 ;  /* 0x3ff000000212742b */ /* 0x002fd00000000114 */
[----:B------:R-:W-:-:S08]  /*0550*/  DFMA R18, R18, R18, R18 ;  /* 0x000000121212722b */ /* 0x000fd00000000012 */
[----:B------:R-:W-:-:S08]  /*0560*/  DFMA R18, R20, R18, R20 ;  /* 0x000000121412722b */ /* 0x000fd00000000014 */
[----:B--2---:R-:W-:-:S08]  /*0570*/  DFMA R10, -R2, R18, 1 ;  /* 0x3ff00000020a742b */ /* 0x004fd00000000112 */
[----:B------:R-:W-:Y:S01]  /*0580*/  DFMA R10, R18, R10, R18 ;  /* 0x0000000a120a722b */ /* 0x000fe20000000012 */
[----:B0-----:R-:W-:Y:S10]  /*0590*/  @P0 BRA `(.L_x_116) ;  /* 0x0000000000180947 */ /* 0x001ff40003800000 */
[----:B------:R-:W-:-:S05]  /*05a0*/  LOP3.LUT R0, R3, 0x7fffffff, RZ, 0xc0, !PT ;  /* 0x7fffffff03007812 */ /* 0x000fca00078ec0ff */
[----:B------:R-:W-:Y:S01]  /*05b0*/  VIADD R17, R0, 0xfff00000 ;  /* 0xfff0000000117836 */ /* 0x000fe20000000000 */
[----:B------:R-:W-:-:S07]  /*05c0*/  MOV R0, 0x5e0 ;  /* 0x000005e000007802 */ /* 0x000fce0000000f00 */
[----:B-----5:R-:W-:Y:S05]  /*05d0*/  CALL.REL.NOINC `($__internal_3_$__cuda_sm20_dblrcp_rn_slowpath_v3) ;  /* 0x00000000003c7944 */ /* 0x020fea0003c00000 */
[----:B------:R-:W-:Y:S02]  /*05e0*/  IMAD.MOV.U32 R10, RZ, RZ, R14 ;  /* 0x000000ffff0a7224 */ /* 0x000fe400078e000e */
[----:B------:R-:W-:-:S07]  /*05f0*/  IMAD.MOV.U32 R11, RZ, RZ, R15 ;  /* 0x000000ffff0b7224 */ /* 0x000fce00078e000f */
.L_x_116:
[-C--:B-----5:R-:W-:Y:S02]  /*0600*/  DMUL R14, R12, R10.reuse ;  /* 0x0000000a0c0e7228 */ /* 0x0a0fe40000000000 */
[-C--:B------:R-:W-:Y:S02]  /*0610*/  DMUL R16, R8, R10.reuse ;  /* 0x0000000a08107228 */ /* 0x080fe40000000000 */
[----:B------:R-:W-:-:S06]  /*0620*/  DMUL R10, R6, R10 ;  /* 0x0000000a060a7228 */ /* 0x000fcc0000000000 */
[----:B------:R-:W0:Y:S08]  /*0630*/  FRND.F64.FLOOR R14, R14 ;  /* 0x0000000e000e7313 */ /* 0x000e300000305800 */
[----:B------:R-:W1:Y:S01]  /*0640*/  FRND.F64.FLOOR R16, R16 ;  /* 0x0000001000107313 */ /* 0x000e620000305800 */
[----:B0-----:R-:W-:-:S07]  /*0650*/  DFMA R12, R2, -R14, R12 ;  /* 0x8000000e020c722b */ /* 0x001fce000000000c */
[----:B------:R-:W0:Y:S01]  /*0660*/  FRND.F64.FLOOR R10, R10 ;  /* 0x0000000a000a7313 */ /* 0x000e220000305800 */
[----:B------:R-:W-:Y:S01]  /*0670*/  STG.E.64 desc[UR4][R4.64], R12 ;  /* 0x0000000c04007986 */ /* 0x000fe2000c101b04 */
[----:B-1----:R-:W-:-:S07]  /*0680*/  DFMA R8, R2, -R16, R8 ;  /* 0x800000100208722b */ /* 0x002fce0000000008 */
[----:B------:R-:W-:Y:S01]  /*0690*/  STG.E.64 desc[UR4][R4.64+0x8], R8 ;  /* 0x0000080804007986 */ /* 0x000fe2000c101b04 */
[----:B0-----:R-:W-:-:S07]  /*06a0*/  DFMA R2, R2, -R10, R6 ;  /* 0x8000000a0202722b */ /* 0x001fce0000000006 */
[----:B------:R-:W-:Y:S01]  /*06b0*/  STG.E.64 desc[UR4][R4.64+0x10], R2 ;  /* 0x0000100204007986 */ /* 0x000fe2000c101b04 */
[----:B------:R-:W-:Y:S05]  /*06c0*/  EXIT ;  /* 0x000000000000794d */ /* 0x000fea0003800000 */
        .weak           $__internal_3_$__cuda_sm20_dblrcp_rn_slowpath_v3
        .type           $__internal_3_$__cuda_sm20_dblrcp_rn_slowpath_v3,@function
        .size           $__internal_3_$__cuda_sm20_dblrcp_rn_slowpath_v3,($__internal_4_$__cuda_sm20_div_rn_f64_full - $__internal_3_$__cuda_sm20_dblrcp_rn_slowpath_v3)
$__internal_3_$__cuda_sm20_dblrcp_rn_slowpath_v3:
[----:B------:R-:W-:-:S14]  /*06d0*/  DSETP.GTU.AND P0, PT, |R2|, +INF , PT ;  /* 0x7ff000000200742a */ /* 0x000fdc0003f0c200 */
[----:B------:R-:W-:Y:S05]  /*06e0*/  @P0 BRA `(.L_x_117) ;  /* 0x0000000000800947 */ /* 0x000fea0003800000 */
[----:B------:R-:W-:-:S05]  /*06f0*/  LOP3.LUT R14, R3, 0x7fffffff, RZ, 0xc0, !PT ;  /* 0x7fffffff030e7812 */ /* 0x000fca00078ec0ff */
[----:B------:R-:W-:-:S05]  /*0700*/  VIADD R10, R14, 0xffffffff ;  /* 0xffffffff0e0a7836 */ /* 0x000fca0000000000 */
[----:B------:R-:W-:-:S13]  /*0710*/  ISETP.GE.U32.AND P0, PT, R10, 0x7fefffff, PT ;  /* 0x7fefffff0a00780c */ /* 0x000fda0003f06070 */
[----:B------:R-:W-:Y:S01]  /*0720*/  @P0 LOP3.LUT R11, R3, 0x7ff00000, RZ, 0x3c, !PT ;  /* 0x7ff00000030b0812 */ /* 0x000fe200078e3cff */
[----:B------:R-:W-:Y:S01]  /*0730*/  @P0 IMAD.MOV.U32 R10, RZ, RZ, RZ ;  /* 0x000000ffff0a0224 */ /* 0x000fe200078e00ff */
[----:B------:R-:W-:Y:S06]  /*0740*/  @P0 BRA `(.L_x_118) ;  /* 0x0000000000700947 */ /* 0x000fec0003800000 */
[----:B------:R-:W-:-:S13]  /*0750*/  ISETP.GE.U32.AND P0, PT, R14, 0x1000001, PT ;  /* 0x010000010e00780c */ /* 0x000fda0003f06070 */
[----:B------:R-:W-:Y:S05]  /*0760*/  @!P0 BRA `(.L_x_119) ;  /* 0x0000000000388947 */ /* 0x000fea0003800000 */
[----:B------:R-:W-:Y:S01]  /*0770*/  VIADD R11, R3, 0xc0200000 ;  /* 0xc0200000030b7836 */ /* 0x000fe20000000000 */
[----:B------:R-:W-:Y:S01]  /*0780*/  MOV R10, R2 ;  /* 0x00000002000a7202 */ /* 0x000fe20000000f00 */
[----:B------:R-:W-:Y:S02]  /*0790*/  IMAD.MOV.U32 R14, RZ, RZ, R17 ;  /* 0x000000ffff0e7224 */ /* 0x000fe400078e0011 */
[----:B------:R-:W0:Y:S04]  /*07a0*/  MUFU.RCP64H R15, R11 ;  /* 0x0000000b000f7308 */ /* 0x000e280000001800 */
        /* <DEDUP_REMOVED lines=10> */
.L_x_119:
[----:B------:R-:W-:Y:S01]  /*0850*/  DMUL R14, R2, 8.11296384146066816958e+31 ;  /* 0x46900000020e7828 */ /* 0x000fe20000000000 */
[----:B------:R-:W-:-:S05]  /*0860*/  IMAD.MOV.U32 R10, RZ, RZ, R17 ;  /* 0x000000ffff0a7224 */ /* 0x000fca00078e0011 */
        /* <DEDUP_REMOVED lines=8> */
.L_x_117:
[----:B------:R-:W-:Y:S01]  /*08f0*/  LOP3.LUT R11, R3, 0x80000, RZ, 0xfc, !PT ;  /* 0x00080000030b7812 */ /* 0x000fe200078efcff */
[----:B------:R-:W-:-:S07]  /*0900*/  IMAD.MOV.U32 R10, RZ, RZ, R2 ;  /* 0x000000ffff0a7224 */ /* 0x000fce00078e0002 */
.L_x_118:
[----:B------:R-:W-:Y:S02]  /*0910*/  IMAD.MOV.U32 R14, RZ, RZ, R10 ;  /* 0x000000ffff0e7224 */ /* 0x000fe400078e000a */
[----:B------:R-:W-:Y:S02]  /*0920*/  IMAD.MOV.U32 R15, RZ, RZ, R11 ;  /* 0x000000ffff0f7224 */ /* 0x000fe400078e000b */
[----:B------:R-:W-:Y:S02]  /*0930*/  IMAD.MOV.U32 R10, RZ, RZ, R0 ;  /* 0x000000ffff0a7224 */ /* 0x000fe400078e0000 */
[----:B------:R-:W-:-:S04]  /*0940*/  IMAD.MOV.U32 R11, RZ, RZ, 0x0 ;  /* 0x00000000ff0b7424 */ /* 0x000fc800078e00ff */
[----:B------:R-:W-:Y:S05]  /*0950*/  RET.REL.NODEC R10 `(_Z11free_streamP14ParticleSystem) ;  /* 0xfffffff40aa87950 */ /* 0x000fea0003c3ffff */
        .weak           $__internal_4_$__cuda_sm20_div_rn_f64_full
        .type           $__internal_4_$__cuda_sm20_div_rn_f64_full,@function
        .size           $__internal_4_$__cuda_sm20_div_rn_f64_full,($__internal_5_$__cuda_sm20_dsqrt_rn_f64_mediumpath_v1 - $__internal_4_$__cuda_sm20_div_rn_f64_full)
$__internal_4_$__cuda_sm20_div_rn_f64_full:
[C---:B------:R-:W-:Y:S01]  /*0960*/  FSETP.GEU.AND P0, PT, |R19|.reuse, 1.469367938527859385e-39, PT ;  /* 0x001000001300780b */ /* 0x040fe20003f0e200 */
[----:B------:R-:W-:Y:S01]  /*0970*/  IMAD.MOV.U32 R22, RZ, RZ, 0x1 ;  /* 0x00000001ff167424 */ /* 0x000fe200078e00ff */
[C---:B------:R-:W-:Y:S01]  /*0980*/  LOP3.LUT R2, R19.reuse, 0x800fffff, RZ, 0xc0, !PT ;  /* 0x800fffff13027812 */ /* 0x040fe200078ec0ff */
[----:B------:R-:W-:Y:S01]  /*0990*/  IMAD.MOV.U32 R21, RZ, RZ, 0x1ca00000 ;  /* 0x1ca00000ff157424 */ /* 0x000fe200078e00ff */
[----:B------:R-:W-:Y:S01]  /*09a0*/  LOP3.LUT R30, R19, 0x7ff00000, RZ, 0xc0, !PT ;  /* 0x7ff00000131e7812 */ /* 0x000fe200078ec0ff */
[----:B------:R-:W-:Y:S01]  /*09b0*/  BSSY.RECONVERGENT B1, `(.L_x_120) ;  /* 0x0000047000017945 */ /* 0x000fe20003800200 */
[----:B------:R-:W-:Y:S02]  /*09c0*/  LOP3.LUT R3, R2, 0x3ff00000, RZ, 0xfc, !PT ;  /* 0x3ff0000002037812 */ /* 0x000fe400078efcff */
[----:B------:R-:W-:Y:S02]  /*09d0*/  MOV R2, R18 ;  /* 0x0000001200027202 */ /* 0x000fe40000000f00 */
[----:B------:R-:W-:-:S03]  /*09e0*/  ISETP.LE.U32.AND P1, PT, R30, 0x3fb00000, PT ;  /* 0x3fb000001e00780c */ /* 0x000fc60003f23070 */
[----:B------:R-:W-:-:S06]  /*09f0*/  @!P0 DMUL R2, R18, 8.98846567431157953865e+307 ;  /* 0x7fe0000012028828 */ /* 0x000fcc0000000000 */
[----:B------:R-:W0:Y:S02]  /*0a00*/  MUFU.RCP64H R23, R3 ;  /* 0x0000000300177308 */ /* 0x000e240000001800 */
[----:B0-----:R-:W-:-:S08]  /*0a10*/  DFMA R24, R22, -R2, 1 ;  /* 0x3ff000001618742b */ /* 0x001fd00000000802 */
[----:B------:R-:W-:-:S08]  /*0a20*/  DFMA R24, R24, R24, R24 ;  /* 0x000000181818722b */ /* 0x000fd00000000018 */
[----:B------:R-:W-:-:S08]  /*0a30*/  DFMA R24, R22, R24, R22 ;  /* 0x000000181618722b */ /* 0x000fd00000000016 */
[----:B------:R-:W-:-:S08]  /*0a40*/  DFMA R22, R24, -R2, 1 ;  /* 0x3ff000001816742b */ /* 0x000fd00000000802 */
[----:B------:R-:W-:Y:S01]  /*0a50*/  DFMA R24, R24, R22, R24 ;  /* 0x000000161818722b */ /* 0x000fe20000000018 */
[----:B------:R-:W-:-:S04]  /*0a60*/  SEL R22, R21, 0x63400000, !P1 ;  /* 0x6340000015167807 */ /* 0x000fc80004800000 */
[----:B------:R-:W-:Y:S01]  /*0a70*/  LOP3.LUT R23, R22, 0x99999, RZ, 0xfc, !PT ;  /* 0x0009999916177812 */ /* 0x000fe200078efcff */
[----:B------:R-:W-:-:S06]  /*0a80*/  IMAD.MOV.U32 R22, RZ, RZ, -0x66666666 ;  /* 0x9999999aff167424 */ /* 0x000fcc00078e00ff */
[----:B------:R-:W-:-:S08]  /*0a90*/  DMUL R26, R24, R22 ;  /* 0x00000016181a7228 */ /* 0x000fd00000000000 */
[----:B------:R-:W-:-:S08]  /*0aa0*/  DFMA R28, R26, -R2, R22 ;  /* 0x800000021a1c722b */ /* 0x000fd00000000016 */
[----:B------:R-:W-:Y:S01]  /*0ab0*/  DFMA R24, R24, R28, R26 ;  /* 0x0000001c1818722b */ /* 0x000fe2000000001a */
[----:B------:R-:W-:Y:S02]  /*0ac0*/  IMAD.MOV.U32 R29, RZ, RZ, 0x3fb00000 ;  /* 0x3fb00000ff1d7424 */ /* 0x000fe400078e00ff */
[----:B------:R-:W-:Y:S01]  /*0ad0*/  IMAD.MOV.U32 R28, RZ, RZ, R30 ;  /* 0x000000ffff1c7224 */ /* 0x000fe200078e001e */
[----:B------:R-:W-:Y:S01]  /*0ae0*/  @!P0 LOP3.LUT R28, R3, 0x7ff00000, RZ, 0xc0, !PT ;  /* 0x7ff00000031c8812 */ /* 0x000fe200078ec0ff */
[----:B------:R-:W-:-:S05]  /*0af0*/  VIADD R26, R29, 0xffffffff ;  /* 0xffffffff1d1a7836 */ /* 0x000fca0000000000 */
[----:B------:R-:W-:Y:S01]  /*0b00*/  ISETP.GT.U32.AND P0, PT, R26, 0x7feffffe, PT ;  /* 0x7feffffe1a00780c */ /* 0x000fe20003f04070 */
[----:B------:R-:W-:-:S05]  /*0b10*/  VIADD R26, R28, 0xffffffff ;  /* 0xffffffff1c1a7836 */ /* 0x000fca0000000000 */
[----:B------:R-:W-:-:S13]  /*0b20*/  ISETP.GT.U32.OR P0, PT, R26, 0x7feffffe, P0 ;  /* 0x7feffffe1a00780c */ /* 0x000fda0000704470 */
[----:B------:R-:W-:Y:S05]  /*0b30*/  @P0 BRA `(.L_x_121) ;  /* 0x0000000000740947 */ /* 0x000fea0003800000 */
[----:B------:R-:W-:-:S04]  /*0b40*/  LOP3.LUT R26, R19, 0x7ff00000, RZ, 0xc0, !PT ;  /* 0x7ff00000131a7812 */ /* 0x000fc800078ec0ff */
[C---:B------:R-:W-:Y:S02]  /*0b50*/  ISETP.LE.U32.AND P0, PT, R26.reuse, 0x3fb00000, PT ;  /* 0x3fb000001a00780c */ /* 0x040fe40003f03070 */
[----:B------:R-:W-:Y:S01]  /*0b60*/  IADD3 R27, PT, PT, -R26, RZ, RZ ;  /* 0x000000ff1a1b7210 */ /* 0x000fe20007ffe1ff */
[----:B------:R-:W-:Y:S01]  /*0b70*/  IMAD.MOV.U32 R26, RZ, RZ, 0x3fb00000 ;  /* 0x3fb00000ff1a7424 */ /* 0x000fe200078e00ff */
[----:B------:R-:W-:-:S04]  /*0b80*/  SEL R28, R21, 0x63400000, !P0 ;  /* 0x63400000151c7807 */ /* 0x000fc80004000000 */
[----:B------:R-:W-:-:S04]  /*0b90*/  VIADDMNMX R26, R27, R26, 0xb9600000, !PT ;  /* 0xb96000001b1a7446 */ /* 0x000fc8000780011a */
[----:B------:R-:W-:-:S05]  /*0ba0*/  VIMNMX R21, PT, PT, R26, 0x46a00000, PT ;  /* 0x46a000001a157848 */ /* 0x000fca0003fe0100 */
[----:B------:R-:W-:Y:S02]  /*0bb0*/  IMAD.IADD R21, R21, 0x1, -R28 ;  /* 0x0000000115157824 */ /* 0x000fe400078e0a1c */
[----:B------:R-:W-:Y:S02]  /*0bc0*/  IMAD.MOV.U32 R28, RZ, RZ, RZ ;  /* 0x000000ffff1c7224 */ /* 0x000fe400078e00ff */
[----:B------:R-:W-:-:S06]  /*0bd0*/  VIADD R29, R21, 0x7fe00000 ;  /* 0x7fe00000151d7836 */ /* 0x000fcc0000000000 */
[----:B------:R-:W-:-:S10]  /*0be0*/  DMUL R26, R24, R28 ;  /* 0x0000001c181a7228 */ /* 0x000fd40000000000 */
[----:B------:R-:W-:-:S13]  /*0bf0*/  FSETP.GTU.AND P0, PT, |R27|, 1.469367938527859385e-39, PT ;  /* 0x001000001b00780b */ /* 0x000fda0003f0c200 */
[----:B------:R-:W-:Y:S05]  /*0c00*/  @P0 BRA `(.L_x_122) ;  /* 0x0000000000840947 */ /* 0x000fea0003800000 */
[----:B------:R-:W-:Y:S01]  /*0c10*/  DFMA R2, R24, -R2, R22 ;  /* 0x800000021802722b */ /* 0x000fe20000000016 */
[----:B------:R-:W-:-:S09]  /*0c20*/  IMAD.MOV.U32 R28, RZ, RZ, RZ ;  /* 0x000000ffff1c7224 */ /* 0x000fd200078e00ff */
        /* <DEDUP_REMOVED lines=12> */
[----:B------:R-:W-:Y:S01]  /*0cf0*/  FSEL R27, R19, R27, !P0 ;  /* 0x0000001b131b7208 */ /* 0x000fe20004000000 */
[----:B------:R-:W-:Y:S06]  /*0d00*/  BRA `(.L_x_122) ;  /* 0x0000000000447947 */ /* 0x000fec0003800000 */
.L_x_121:
[----:B------:R-:W-:-:S14]  /*0d10*/  DSETP.NAN.AND P0, PT, R18, R18, PT ;  /* 0x000000121200722a */ /* 0x000fdc0003f08000 */
[----:B------:R-:W-:Y:S05]  /*0d20*/  @P0 BRA `(.L_x_123) ;  /* 0x0000000000340947 */ /* 0x000fea0003800000 */
[----:B------:R-:W-:Y:S01]  /*0d30*/  ISETP.NE.AND P0, PT, R29, R28, PT ;  /* 0x0000001c1d00720c */ /* 0x000fe20003f05270 */
[----:B------:R-:W-:Y:S01]  /*0d40*/  IMAD.MOV.U32 R27, RZ, RZ, -0x80000 ;  /* 0xfff80000ff1b7424 */ /* 0x000fe200078e00ff */
[----:B------:R-:W-:-:S11]  /*0d50*/  MOV R26, 0x0 ;  /* 0x00000000001a7802 */ /* 0x000fd60000000f00 */
[----:B------:R-:W-:Y:S05]  /*0d60*/  @!P0 BRA `(.L_x_122) ;  /* 0x00000000002c8947 */ /* 0x000fea0003800000 */
[----:B------:R-:W-:Y:S02]  /*0d70*/  ISETP.NE.AND P0, PT, R29, 0x7ff00000, PT ;  /* 0x7ff000001d00780c */ /* 0x000fe40003f05270 */
[----:B------:R-:W-:Y:S02]  /*0d80*/  LOP3.LUT R18, R19, 0x3fb99999, RZ, 0x3c, !PT ;  /* 0x3fb9999913127812 */ /* 0x000fe400078e3cff */
[----:B------:R-:W-:Y:S02]  /*0d90*/  ISETP.EQ.OR P0, PT, R28, RZ, !P0 ;  /* 0x000000ff1c00720c */ /* 0x000fe40004702670 */
[----:B------:R-:W-:-:S11]  /*0da0*/  LOP3.LUT R27, R18, 0x80000000, RZ, 0xc0, !PT ;  /* 0x80000000121b7812 */ /* 0x000fd600078ec0ff */
[----:B------:R-:W-:Y:S01]  /*0db0*/  @P0 LOP3.LUT R2, R27, 0x7ff00000, RZ, 0xfc, !PT ;  /* 0x7ff000001b020812 */ /* 0x000fe200078efcff */
[----:B------:R-:W-:Y:S02]  /*0dc0*/  @!P0 IMAD.MOV.U32 R26, RZ, RZ, RZ ;  /* 0x000000ffff1a8224 */ /* 0x000fe400078e00ff */
[----:B------:R-:W-:Y:S02]  /*0dd0*/  @P0 IMAD.MOV.U32 R26, RZ, RZ, RZ ;  /* 0x000000ffff1a0224 */ /* 0x000fe400078e00ff */
[----:B------:R-:W-:Y:S01]  /*0de0*/  @P0 IMAD.MOV.U32 R27, RZ, RZ, R2 ;  /* 0x000000ffff1b0224 */ /* 0x000fe200078e0002 */
[----:B------:R-:W-:Y:S06]  /*0df0*/  BRA `(.L_x_122) ;  /* 0x0000000000087947 */ /* 0x000fec0003800000 */
.L_x_123:
[----:B------:R-:W-:Y:S01]  /*0e00*/  LOP3.LUT R27, R19, 0x80000, RZ, 0xfc, !PT ;  /* 0x00080000131b7812 */ /* 0x000fe200078efcff */
[----:B------:R-:W-:-:S07]  /*0e10*/  IMAD.MOV.U32 R26, RZ, RZ, R18 ;  /* 0x000000ffff1a7224 */ /* 0x000fce00078e0012 */
.L_x_122:
[----:B------:R-:W-:Y:S05]  /*0e20*/  BSYNC.RECONVERGENT B1 ;  /* 0x0000000000017941 */ /* 0x000fea0003800200 */
.L_x_120:
[----:B------:R-:W-:Y:S01]  /*0e30*/  MOV R21, 0x0 ;  /* 0x0000000000157802 */ /* 0x000fe20000000f00 */
[----:B------:R-:W-:Y:S02]  /*0e40*/  IMAD.MOV.U32 R2, RZ, RZ, R26 ;  /* 0x000000ffff027224 */ /* 0x000fe400078e001a */
[----:B------:R-:W-:Y:S01]  /*0e50*/  IMAD.MOV.U32 R3, RZ, RZ, R27 ;  /* 0x000000ffff037224 */ /* 0x000fe200078e001b */
[----:B------:R-:W-:Y:S06]  /*0e60*/  RET.REL.NODEC R20 `(_Z11free_streamP14ParticleSystem) ;  /* 0xfffffff014647950 */ /* 0x000fec0003c3ffff */
        .weak           $__internal_5_$__cuda_sm20_dsqrt_rn_f64_mediumpath_v1
        .type           $__internal_5_$__cuda_sm20_dsqrt_rn_f64_mediumpath_v1,@function
        .size           $__internal_5_$__cuda_sm20_dsqrt_rn_f64_mediumpath_v1,(.L_x_138 - $__internal_5_$__cuda_sm20_dsqrt_rn_f64_mediumpath_v1)
$__internal_5_$__cuda_sm20_dsqrt_rn_f64_mediumpath_v1:
[----:B------:R-:W-:Y:S01]  /*0e70*/  ISETP.GE.U32.AND P0, PT, R14, -0x3400000, PT ;  /* 0xfcc000000e00780c */ /* 0x000fe20003f06070 */
[----:B------:R-:W-:Y:S01]  /*0e80*/  BSSY.RECONVERGENT B1, `(.L_x_124) ;  /* 0x0000024000017945 */ /* 0x000fe20003800200 */
[----:B------:R-:W-:-:S11]  /*0e90*/  IMAD.MOV.U32 R17, RZ, RZ, R25 ;  /* 0x000000ffff117224 */ /* 0x000fd600078e0019 */
        /* <DEDUP_REMOVED lines=9> */
.L_x_125:
[----:B------:R-:W-:-:S14]  /*0f30*/  DSETP.NE.AND P0, PT, R12, RZ, PT ;  /* 0x000000ff0c00722a */ /* 0x000fdc0003f05000 */
[----:B------:R-:W-:Y:S05]  /*0f40*/  @!P0 BRA `(.L_x_127) ;  /* 0x0000000000588947 */ /* 0x000fea0003800000 */
[----:B------:R-:W-:-:S13]  /*0f50*/  ISETP.GE.AND P0, PT, R13, RZ, PT ;  /* 0x000000ff0d00720c */ /* 0x000fda0003f06270 */
[----:B------:R-:W-:Y:S02]  /*0f60*/  @!P0 IMAD.MOV.U32 R14, RZ, RZ, 0x0 ;  /* 0x00000000ff0e8424 */ /* 0x000fe400078e00ff */
[----:B------:R-:W-:Y:S01]  /*0f70*/  @!P0 IMAD.MOV.U32 R15, RZ, RZ, -0x80000 ;  /* 0xfff80000ff0f8424 */ /* 0x000fe200078e00ff */
        /* <DEDUP_REMOVED lines=19> */
.L_x_127:
[----:B------:R-:W-:-:S11]  /*10b0*/  DADD R14, R12, R12 ;  /* 0x000000000c0e7229 */ /* 0x000fd6000000000c */
.L_x_126:
[----:B------:R-:W-:Y:S05]  /*10c0*/  BSYNC.RECONVERGENT B1 ;  /* 0x0000000000017941 */ /* 0x000fea0003800200 */
.L_x_124:
[----:B------:R-:W-:Y:S02]  /*10d0*/  IMAD.MOV.U32 R3, RZ, RZ, 0x0 ;  /* 0x00000000ff037424 */ /* 0x000fe400078e00ff */
[----:B------:R-:W-:Y:S02]  /*10e0*/  IMAD.MOV.U32 R18, RZ, RZ, R14 ;  /* 0x000000ffff127224 */ /* 0x000fe400078e000e */
[----:B------:R-:W-:Y:S01]  /*10f0*/  IMAD.MOV.U32 R19, RZ, RZ, R15 ;  /* 0x000000ffff137224 */ /* 0x000fe200078e000f */
[----:B------:R-:W-:Y:S06]  /*1100*/  RET.REL.NODEC R2 `(_Z11free_streamP14ParticleSystem) ;  /* 0xffffffec02bc7950 */ /* 0x000fec0003c3ffff */
.L_x_128:
        /* <DEDUP_REMOVED lines=15> */
.L_x_138:


//--------------------- .nv.global.init           --------------------------
	.section	.nv.global.init,"aw",@progbits
	.align	4
.nv.global.init:
	.type		mrg32k3aM1SubSeq,@object
	.size		mrg32k3aM1SubSeq,(mrg32k3aM2SubSeq - mrg32k3aM1SubSeq)
mrg32k3aM1SubSeq:
        /*0000*/ 	.byte	0x0b, 0xcc, 0xee, 0x04, 0x73, 0x29, 0x8b, 0x6f, 0xf6, 0x53, 0x03, 0xf6, 0x23, 0xf6, 0xea, 0xda
        /* <DEDUP_REMOVED lines=125> */
	.type		mrg32k3aM2SubSeq,@object
	.size		mrg32k3aM2SubSeq,(mrg32k3aM1 - mrg32k3aM2SubSeq)
mrg32k3aM2SubSeq:
        /* <DEDUP_REMOVED lines=126> */
	.type		mrg32k3aM1,@object
	.size		mrg32k3aM1,(mrg32k3aM1Seq - mrg32k3aM1)
mrg32k3aM1:
        /* <DEDUP_REMOVED lines=144> */
	.type		mrg32k3aM1Seq,@object
	.size		mrg32k3aM1Seq,(mrg32k3aM2 - mrg32k3aM1Seq)
mrg32k3aM1Seq:
        /* <DEDUP_REMOVED lines=144> */
	.type		mrg32k3aM2,@object
	.size		mrg32k3aM2,(mrg32k3aM2Seq - mrg32k3aM2)
mrg32k3aM2:
        /* <DEDUP_REMOVED lines=144> */
	.type		mrg32k3aM2Seq,@object
	.size		mrg32k3aM2Seq,(precalc_xorwow_matrix - mrg32k3aM2Seq)
mrg32k3aM2Seq:
        /* <DEDUP_REMOVED lines=144> */
	.type		precalc_xorwow_matrix,@object
	.size		precalc_xorwow_matrix,(precalc_xorwow_offset_matrix - precalc_xorwow_matrix)
precalc_xorwow_matrix:
        /* <DEDUP_REMOVED lines=6400> */
	.type		precalc_xorwow_offset_matrix,@object
	.size		precalc_xorwow_offset_matrix,(.L_1 - precalc_xorwow_offset_matrix)
precalc_xorwow_offset_matrix:
        /* <DEDUP_REMOVED lines=6400> */
.L_1:


//--------------------- .nv.shared.reserved.0     --------------------------
	.section	.nv.shared.reserved.0,"aw",@nobits
	.weak		__nv_reservedSMEM_offset_0_alias
	.size		__nv_reservedSMEM_offset_0_alias, 0, 64
	.other		__nv_reservedSMEM_offset_0_alias,@"STO_CUDA_RESERVED_SHARED STV_DEFAULT"
__nv_reservedSMEM_offset_0_alias:
	.zero		0
	.zero		64


//--------------------- .nv.constant0._Z8init_rngP24curandStatePhilox4_32_10m --------------------------
	.section	.nv.constant0._Z8init_rngP24curandStatePhilox4_32_10m,"a",@progbits
	.sectionflags	@""
	.align	4
.nv.constant0._Z8init_rngP24curandStatePhilox4_32_10m:
	.zero		912


//--------------------- .nv.constant0._Z19collide_monte_carloP14ParticleSystemP24curandStatePhilox4_32_10i --------------------------
	.section	.nv.constant0._Z19collide_monte_carloP14ParticleSystemP24curandStatePhilox4_32_10i,"a",@progbits
	.sectionflags	@""
	.align	4
.nv.constant0._Z19collide_monte_carloP14ParticleSystemP24curandStatePhilox4_32_10i:
	.zero		916


//--------------------- .nv.constant0._Z11free_streamP14ParticleSystem --------------------------
	.section	.nv.constant0._Z11free_streamP14ParticleSystem,"a",@progbits
	.sectionflags	@""
	.align	4
.nv.constant0._Z11free_streamP14ParticleSystem:
	.zero		904


//--------------------- SYMBOLS --------------------------

	.type		.nv.reservedSmem.offset0,@object
	.size		.nv.reservedSmem.offset0,0x4
